	.target	sm_90a

	.elftype	@"ET_EXEC"


//--------------------- .note.nv.tkinfo           --------------------------
	.section	.note.nv.tkinfo,"",@"SHT_NOTE"
	.sectionflags	@"SHF_NOTE_NV_TKINFO"
	.tkinfo
        /*0018*/ 	.word	0x00000002
        /*0030*/ 	.string	""
        /*0030*/ 	.string	"ptxas"
        /*0030*/ 	.string	"Cuda compilation tools, release 13.0, V13.0.88"
        /*0030*/ 	.string	"Build cuda_13.0.r13.0/compiler.36424714_0"
        /*0030*/ 	.string	"-arch sm_90a -m 64 "



//--------------------- .note.nv.cuinfo           --------------------------
	.section	.note.nv.cuinfo,"",@"SHT_NOTE"
	.sectionflags	@"SHF_NOTE_NV_CUINFO"
        /*0018*/ 	.short	0x0002
        /*001a*/ 	.short	0x005a
        /*001c*/ 	.short	0x0082
	.zero		2


//--------------------- .nv.info                  --------------------------
	.section	.nv.info,"",@"SHT_CUDA_INFO"
	.align	4


	//----- nvinfo : EIATTR_REGCOUNT
	.align		4
        /*0000*/ 	.byte	0x04, 0x2f
        /*0002*/ 	.short	(.L_15 - .L_14)
	.align		4
.L_14:
        /*0004*/ 	.word	index@(_ZN7cutlass13device_kernelINS_4gemm6kernel13GemmUniversalIN4cute5tupleIJiiiiEEENS1_10collective13CollectiveMmaINS1_34MainloopSm90TmaGmmaWarpSpecializedILi4ENS5_IJNS4_1CILi2EEENSA_ILi1EEESC_EEENS1_35KernelTmaWarpSpecializedCooperativeEEENS5_IJNSA_ILi256EEENSA_ILi64EEESH_EEENS_10tfloat32_tENS5_IJlSC_lEEESJ_SK_NS4_8TiledMMAINS4_8MMA_AtomIJNS4_4SM904GMMA29MMA_64x64x8_F32TF32TF32_SS_TNILNSO_7ScaleInE1ELSQ_1EEEEEENS4_6LayoutISD_NS5_IJSC_NSA_ILi0EEESU_EEEEENS5_IJNS4_10UnderscoreESX_SX_EEEEENS4_13SM90_TMA_LOADENS4_14ComposedLayoutINS4_7SwizzleILi3ELi4ELi3EEENS4_18smem_ptr_flag_bitsILi32EEENST_INS5_IJNSA_ILi8EEENSA_ILi32EEEEEENS5_IJS17_SC_EEEEEEEvNS4_8identityENS4_23SM90_TMA_LOAD_MULTICASTES1B_vS1C_EENS_8epilogue10collective6detail29Sm90TmaWarpSpecializedAdapterINS1G_15DefaultEpilogueISJ_SK_SK_NS1F_6thread17LinearCombinationISJ_Li1EffLNS1K_9ScaleType4KindE0ELNS_15FloatRoundStyleE2ESJ_EENS1_15EpilogueDefaultEEEEEvvEEEEvNT_6ParamsE)
        /*0008*/ 	.word	0x000000a8


	//----- nvinfo : EIATTR_FRAME_SIZE
	.align		4
.L_15:
        /*000c*/ 	.byte	0x04, 0x11
        /*000e*/ 	.short	(.L_17 - .L_16)
	.align		4
.L_16:
        /*0010*/ 	.word	index@(_ZN7cutlass13device_kernelINS_4gemm6kernel13GemmUniversalIN4cute5tupleIJiiiiEEENS1_10collective13CollectiveMmaINS1_34MainloopSm90TmaGmmaWarpSpecializedILi4ENS5_IJNS4_1CILi2EEENSA_ILi1EEESC_EEENS1_35KernelTmaWarpSpecializedCooperativeEEENS5_IJNSA_ILi256EEENSA_ILi64EEESH_EEENS_10tfloat32_tENS5_IJlSC_lEEESJ_SK_NS4_8TiledMMAINS4_8MMA_AtomIJNS4_4SM904GMMA29MMA_64x64x8_F32TF32TF32_SS_TNILNSO_7ScaleInE1ELSQ_1EEEEEENS4_6LayoutISD_NS5_IJSC_NSA_ILi0EEESU_EEEEENS5_IJNS4_10UnderscoreESX_SX_EEEEENS4_13SM90_TMA_LOADENS4_14ComposedLayoutINS4_7SwizzleILi3ELi4ELi3EEENS4_18smem_ptr_flag_bitsILi32EEENST_INS5_IJNSA_ILi8EEENSA_ILi32EEEEEENS5_IJS17_SC_EEEEEEEvNS4_8identityENS4_23SM90_TMA_LOAD_MULTICASTES1B_vS1C_EENS_8epilogue10collective6detail29Sm90TmaWarpSpecializedAdapterINS1G_15DefaultEpilogueISJ_SK_SK_NS1F_6thread17LinearCombinationISJ_Li1EffLNS1K_9ScaleType4KindE0ELNS_15FloatRoundStyleE2ESJ_EENS1_15EpilogueDefaultEEEEEvvEEEEvNT_6ParamsE)
        /*0014*/ 	.word	0x00000000


	//----- nvinfo : EIATTR_MIN_STACK_SIZE
	.align		4
.L_17:
        /*0018*/ 	.byte	0x04, 0x12
        /*001a*/ 	.short	(.L_19 - .L_18)
	.align		4
.L_18:
        /*001c*/ 	.word	index@(_ZN7cutlass13device_kernelINS_4gemm6kernel13GemmUniversalIN4cute5tupleIJiiiiEEENS1_10collective13CollectiveMmaINS1_34MainloopSm90TmaGmmaWarpSpecializedILi4ENS5_IJNS4_1CILi2EEENSA_ILi1EEESC_EEENS1_35KernelTmaWarpSpecializedCooperativeEEENS5_IJNSA_ILi256EEENSA_ILi64EEESH_EEENS_10tfloat32_tENS5_IJlSC_lEEESJ_SK_NS4_8TiledMMAINS4_8MMA_AtomIJNS4_4SM904GMMA29MMA_64x64x8_F32TF32TF32_SS_TNILNSO_7ScaleInE1ELSQ_1EEEEEENS4_6LayoutISD_NS5_IJSC_NSA_ILi0EEESU_EEEEENS5_IJNS4_10UnderscoreESX_SX_EEEEENS4_13SM90_TMA_LOADENS4_14ComposedLayoutINS4_7SwizzleILi3ELi4ELi3EEENS4_18smem_ptr_flag_bitsILi32EEENST_INS5_IJNSA_ILi8EEENSA_ILi32EEEEEENS5_IJS17_SC_EEEEEEEvNS4_8identityENS4_23SM90_TMA_LOAD_MULTICASTES1B_vS1C_EENS_8epilogue10collective6detail29Sm90TmaWarpSpecializedAdapterINS1G_15DefaultEpilogueISJ_SK_SK_NS1F_6thread17LinearCombinationISJ_Li1EffLNS1K_9ScaleType4KindE0ELNS_15FloatRoundStyleE2ESJ_EENS1_15EpilogueDefaultEEEEEvvEEEEvNT_6ParamsE)
        /*0020*/ 	.word	0x00000000
.L_19:


//--------------------- .nv.compat                --------------------------
	.section	.nv.compat,"",@"SHT_CUDA_COMPAT_INFO"
	.align	4
        /*0000*/ 	.byte	0x02, 0x09, 0x01, 0x00, 0x02, 0x02, 0x04, 0x00, 0x02, 0x05, 0x05, 0x00, 0x03, 0x07, 0x01, 0x01
        /*0010*/ 	.byte	0x02, 0x03, 0x01, 0x00, 0x02, 0x06, 0x01, 0x00, 0x04, 0x0b, 0x08, 0x00, 0x00, 0x00, 0x00, 0x00
        /*0020*/ 	.byte	0x00, 0x00, 0x00, 0x00


//--------------------- .nv.info._ZN7cutlass13device_kernelINS_4gemm6kernel13GemmUniversalIN4cute5tupleIJiiiiEEENS1_10collective13CollectiveMmaINS1_34MainloopSm90TmaGmmaWarpSpecializedILi4ENS5_IJNS4_1CILi2EEENSA_ILi1EEESC_EEENS1_35KernelTmaWarpSpecializedCooperativeEEENS5_IJNSA_ILi256EEENSA_ILi64EEESH_EEENS_10tfloat32_tENS5_IJlSC_lEEESJ_SK_NS4_8TiledMMAINS4_8MMA_AtomIJNS4_4SM904GMMA29MMA_64x64x8_F32TF32TF32_SS_TNILNSO_7ScaleInE1ELSQ_1EEEEEENS4_6LayoutISD_NS5_IJSC_NSA_ILi0EEESU_EEEEENS5_IJNS4_10UnderscoreESX_SX_EEEEENS4_13SM90_TMA_LOADENS4_14ComposedLayoutINS4_7SwizzleILi3ELi4ELi3EEENS4_18smem_ptr_flag_bitsILi32EEENST_INS5_IJNSA_ILi8EEENSA_ILi32EEEEEENS5_IJS17_SC_EEEEEEEvNS4_8identityENS4_23SM90_TMA_LOAD_MULTICASTES1B_vS1C_EENS_8epilogue10collective6detail29Sm90TmaWarpSpecializedAdapterINS1G_15DefaultEpilogueISJ_SK_SK_NS1F_6thread17LinearCombinationISJ_Li1EffLNS1K_9ScaleType4KindE0ELNS_15FloatRoundStyleE2ESJ_EENS1_15EpilogueDefaultEEEEEvvEEEEvNT_6ParamsE --------------------------
	.section	.nv.info._ZN7cutlass13device_kernelINS_4gemm6kernel13GemmUniversalIN4cute5tupleIJiiiiEEENS1_10collective13CollectiveMmaINS1_34MainloopSm90TmaGmmaWarpSpecializedILi4ENS5_IJNS4_1CILi2EEENSA_ILi1EEESC_EEENS1_35KernelTmaWarpSpecializedCooperativeEEENS5_IJNSA_ILi256EEENSA_ILi64EEESH_EEENS_10tfloat32_tENS5_IJlSC_lEEESJ_SK_NS4_8TiledMMAINS4_8MMA_AtomIJNS4_4SM904GMMA29MMA_64x64x8_F32TF32TF32_SS_TNILNSO_7ScaleInE1ELSQ_1EEEEEENS4_6LayoutISD_NS5_IJSC_NSA_ILi0EEESU_EEEEENS5_IJNS4_10UnderscoreESX_SX_EEEEENS4_13SM90_TMA_LOADENS4_14ComposedLayoutINS4_7SwizzleILi3ELi4ELi3EEENS4_18smem_ptr_flag_bitsILi32EEENST_INS5_IJNSA_ILi8EEENSA_ILi32EEEEEENS5_IJS17_SC_EEEEEEEvNS4_8identityENS4_23SM90_TMA_LOAD_MULTICASTES1B_vS1C_EENS_8epilogue10collective6detail29Sm90TmaWarpSpecializedAdapterINS1G_15DefaultEpilogueISJ_SK_SK_NS1F_6thread17LinearCombinationISJ_Li1EffLNS1K_9ScaleType4KindE0ELNS_15FloatRoundStyleE2ESJ_EENS1_15EpilogueDefaultEEEEEvvEEEEvNT_6ParamsE,"",@"SHT_CUDA_INFO"
	.sectionflags	@""
	.align	4


	//----- nvinfo : EIATTR_CUDA_API_VERSION
	.align		4
        /*0000*/ 	.byte	0x04, 0x37
        /*0002*/ 	.short	(.L_21 - .L_20)
.L_20:
        /*0004*/ 	.word	0x00000082


	//----- nvinfo : EIATTR_KPARAM_INFO
	.align		4
.L_21:
        /*0008*/ 	.byte	0x04, 0x17
        /*000a*/ 	.short	(.L_23 - .L_22)
.L_22:
        /*000c*/ 	.word	0x00000000
        /*0010*/ 	.short	0x0000
        /*0012*/ 	.short	0x0070
        /*0014*/ 	.byte	0x00, 0xf0, 0x01, 0x10


	//----- nvinfo : EIATTR_SPARSE_MMA_MASK
	.align		4
.L_23:
        /*0018*/ 	.byte	0x03, 0x50
        /*001a*/ 	.short	0x0000


	//----- nvinfo : EIATTR_MAXREG_COUNT
	.align		4
        /*001c*/ 	.byte	0x03, 0x1b
        /*001e*/ 	.short	0x00a8


	//----- nvinfo : EIATTR_NUM_BARRIERS
	.align		4
        /*0020*/ 	.byte	0x02, 0x4c
        /*0022*/ 	.byte	0x01
	.zero		1


	//----- nvinfo : EIATTR_EXTERNS
	.align		4
        /*0024*/ 	.byte	0x04, 0x0f
        /*0026*/ 	.short	(.L_25 - .L_24)


	//   ....[0]....
	.align		4
.L_24:
        /*0028*/ 	.word	index@(__assertfail)


	//----- nvinfo : EIATTR_MERCURY_ISA_VERSION
	.align		4
.L_25:
        /*002c*/ 	.byte	0x03, 0x5f
        /*002e*/ 	.short	0x0101


	//----- nvinfo : EIATTR_INT_WARP_WIDE_INSTR_OFFSETS
	.align		4
        /*0030*/ 	.byte	0x04, 0x31
        /*0032*/ 	.short	(.L_27 - .L_26)


	//   ....[0]....
.L_26:
        /*0034*/ 	.word	0x00000490


	//   ....[1]....
        /*0038*/ 	.word	0x000005b0


	//   ....[2]....
        /*003c*/ 	.word	0x000006b0


	//   ....[3]....
        /*0040*/ 	.word	0x000028d0


	//----- nvinfo : EIATTR_COOP_GROUP_MASK_REGIDS
	.align		4
.L_27:
        /*0044*/ 	.byte	0x04, 0x29
        /*0046*/ 	.short	(.L_29 - .L_28)


	//   ....[0]....
.L_28:
        /*0048*/ 	.word	0xffffffff


	//   ....[1]....
        /*004c*/ 	.word	0xffffffff


	//   ....[2]....
        /*0050*/ 	.word	0xffffffff


	//   ....[3]....
        /*0054*/ 	.word	0xffffffff


	//   ....[4]....
        /*0058*/ 	.word	0xffffffff


	//   ....[5]....
        /*005c*/ 	.word	0xffffffff


	//----- nvinfo : EIATTR_COOP_GROUP_INSTR_OFFSETS
	.align		4
.L_29:
        /*0060*/ 	.byte	0x04, 0x28
        /*0062*/ 	.short	(.L_31 - .L_30)


	//   ....[0]....
.L_30:
        /*0064*/ 	.word	0x00000060


	//   ....[1]....
        /*0068*/ 	.word	0x00000070


	//   ....[2]....
        /*006c*/ 	.word	0x00000130


	//   ....[3]....
        /*0070*/ 	.word	0x000002d0


	//   ....[4]....
        /*0074*/ 	.word	0x00000800


	//   ....[5]....
        /*0078*/ 	.word	0x000014c0


	//----- nvinfo : EIATTR_REG_RECONFIG
	.align		4
.L_31:
        /*007c*/ 	.byte	0x01, 0x54
	.zero		2


	//----- nvinfo : EIATTR_SYSCALL_OFFSETS
	.align		4
        /*0080*/ 	.byte	0x04, 0x46
        /*0082*/ 	.short	(.L_33 - .L_32)


	//   ....[0]....
.L_32:
        /*0084*/ 	.word	0x000016b0


	//----- nvinfo : EIATTR_MBARRIER_INSTR_OFFSETS
	.align		4
.L_33:
        /*0088*/ 	.byte	0x04, 0x39
        /*008a*/ 	.short	(.L_35 - .L_34)


	//   ....[0]....
.L_34:
        /*008c*/ 	.word	0x00000230
        /*0090*/ 	.word	0x000000ff
        /*0094*/ 	.word	0x00000000
        /*0098*/ 	.short	0x0100
        /*009a*/ 	.byte	0x08
	.zero		1


	//   ....[1]....
        /*009c*/ 	.word	0x00000240
        /*00a0*/ 	.word	0x000000ff
        /*00a4*/ 	.word	0x00000020
        /*00a8*/ 	.short	0x0100
        /*00aa*/ 	.byte	0x08
	.zero		1


	//   ....[2]....
        /*00ac*/ 	.word	0x00000250
        /*00b0*/ 	.word	0x000000ff
        /*00b4*/ 	.word	0x00000008
        /*00b8*/ 	.short	0x0100
        /*00ba*/ 	.byte	0x08
	.zero		1


	//   ....[3]....
        /*00bc*/ 	.word	0x00000260
        /*00c0*/ 	.word	0x000000ff
        /*00c4*/ 	.word	0x00000028
        /*00c8*/ 	.short	0x0100
        /*00ca*/ 	.byte	0x08
	.zero		1


	//   ....[4]....
        /*00cc*/ 	.word	0x00000270
        /*00d0*/ 	.word	0x000000ff
        /*00d4*/ 	.word	0x00000010
        /*00d8*/ 	.short	0x0100
        /*00da*/ 	.byte	0x08
	.zero		1


	//   ....[5]....
        /*00dc*/ 	.word	0x00000280
        /*00e0*/ 	.word	0x000000ff
        /*00e4*/ 	.word	0x00000030
        /*00e8*/ 	.short	0x0100
        /*00ea*/ 	.byte	0x08
	.zero		1


	//   ....[6]....
        /*00ec*/ 	.word	0x00000290
        /*00f0*/ 	.word	0x000000ff
        /*00f4*/ 	.word	0x00000018
        /*00f8*/ 	.short	0x0100
        /*00fa*/ 	.byte	0x08
	.zero		1


	//   ....[7]....
        /*00fc*/ 	.word	0x000002a0
        /*0100*/ 	.word	0x000000ff
        /*0104*/ 	.word	0x00000038
        /*0108*/ 	.short	0x0100
        /*010a*/ 	.byte	0x08
	.zero		1


	//   ....[8]....
        /*010c*/ 	.word	0x00000730
        /*0110*/ 	.word	0x000000ff
        /*0114*/ 	.word	0x00000050
        /*0118*/ 	.short	0x0100
        /*011a*/ 	.byte	0x06
	.zero		1


	//   ....[9]....
        /*011c*/ 	.word	0x000007b0
        /*0120*/ 	.word	0x000000ff
        /*0124*/ 	.word	0x00000058
        /*0128*/ 	.short	0x0100
        /*012a*/ 	.byte	0x06
	.zero		1


	//   ....[10]....
        /*012c*/ 	.word	0x00001770
        /*0130*/ 	.word	0x00000003
        /*0134*/ 	.word	0x00000000
        /*0138*/ 	.short	0x010a
        /*013a*/ 	.byte	0x3f
	.zero		1


	//   ....[11]....
        /*013c*/ 	.word	0x000017d0
        /*0140*/ 	.word	0x00000003
        /*0144*/ 	.word	0x00000000
        /*0148*/ 	.short	0x010a
        /*014a*/ 	.byte	0x3f
	.zero		1


	//   ....[12]....
        /*014c*/ 	.word	0x00002020
        /*0150*/ 	.word	0x00000005
        /*0154*/ 	.word	0x00000000
        /*0158*/ 	.short	0x010a
        /*015a*/ 	.byte	0x3f
	.zero		1


	//   ....[13]....
        /*015c*/ 	.word	0x00002060
        /*0160*/ 	.word	0x00000005
        /*0164*/ 	.word	0x00000000
        /*0168*/ 	.short	0x010a
        /*016a*/ 	.byte	0x3f
	.zero		1


	//   ....[14]....
        /*016c*/ 	.word	0x00002780
        /*0170*/ 	.word	0x00000004
        /*0174*/ 	.word	0x00000000
        /*0178*/ 	.short	0x0101
        /*017a*/ 	.byte	0x3f
	.zero		1


	//   ....[15]....
        /*017c*/ 	.word	0x00002940
        /*0180*/ 	.word	0x00000000
        /*0184*/ 	.word	0x00000000
        /*0188*/ 	.short	0x0101
        /*018a*/ 	.byte	0x3f
	.zero		1


	//   ....[16]....
        /*018c*/ 	.word	0x00008280
        /*0190*/ 	.word	0x00000017
        /*0194*/ 	.word	0x00000020
        /*0198*/ 	.short	0x010a
        /*019a*/ 	.byte	0x3f
	.zero		1


	//   ....[17]....
        /*019c*/ 	.word	0x00008700
        /*01a0*/ 	.word	0x00000005
        /*01a4*/ 	.word	0x00000058
        /*01a8*/ 	.short	0x0101
        /*01aa*/ 	.byte	0x3f
	.zero		1


	//   ....[18]....
        /*01ac*/ 	.word	0x00008e20
        /*01b0*/ 	.word	0x00000007
        /*01b4*/ 	.word	0x00000000
        /*01b8*/ 	.short	0x010a
        /*01ba*/ 	.byte	0x3f
	.zero		1


	//   ....[19]....
        /*01bc*/ 	.word	0x00008ea0
        /*01c0*/ 	.word	0x00000006
        /*01c4*/ 	.word	0x00000000
        /*01c8*/ 	.short	0x010a
        /*01ca*/ 	.byte	0x3f
	.zero		1


	//   ....[20]....
        /*01cc*/ 	.word	0x00008f30
        /*01d0*/ 	.word	0x00000007
        /*01d4*/ 	.word	0x00000000
        /*01d8*/ 	.short	0x010a
        /*01da*/ 	.byte	0x3f
	.zero		1


	//   ....[21]....
        /*01dc*/ 	.word	0x00008fc0
        /*01e0*/ 	.word	0x00000005
        /*01e4*/ 	.word	0x00000000
        /*01e8*/ 	.short	0x010a
        /*01ea*/ 	.byte	0x3f
	.zero		1


	//   ....[22]....
        /*01ec*/ 	.word	0x00009020
        /*01f0*/ 	.word	0x00000003
        /*01f4*/ 	.word	0x00000000
        /*01f8*/ 	.short	0x010a
        /*01fa*/ 	.byte	0x3f
	.zero		1


	//   ....[23]....
        /*01fc*/ 	.word	0x00009070
        /*0200*/ 	.word	0x00000005
        /*0204*/ 	.word	0x00000000
        /*0208*/ 	.short	0x010a
        /*020a*/ 	.byte	0x3f
	.zero		1


	//   ....[24]....
        /*020c*/ 	.word	0x00009140
        /*0210*/ 	.word	0x00000017
        /*0214*/ 	.word	0x00000020
        /*0218*/ 	.short	0x010a
        /*021a*/ 	.byte	0x3f
	.zero		1


	//   ....[25]....
        /*021c*/ 	.word	0x00009210
        /*0220*/ 	.word	0x00000007
        /*0224*/ 	.word	0x00000000
        /*0228*/ 	.short	0x010a
        /*022a*/ 	.byte	0x3f
	.zero		1


	//   ....[26]....
        /*022c*/ 	.word	0x00009260
        /*0230*/ 	.word	0x00000006
        /*0234*/ 	.word	0x00000000
        /*0238*/ 	.short	0x010a
        /*023a*/ 	.byte	0x3f
	.zero		1


	//   ....[27]....
        /*023c*/ 	.word	0x000092b0
        /*0240*/ 	.word	0x00000007
        /*0244*/ 	.word	0x00000000
        /*0248*/ 	.short	0x010a
        /*024a*/ 	.byte	0x3f
	.zero		1


	//----- nvinfo : EIATTR_NUM_MBARRIERS
	.align		4
.L_35:
        /*024c*/ 	.byte	0x03, 0x38
        /*024e*/ 	.short	0x000a


	//----- nvinfo : EIATTR_EXIT_INSTR_OFFSETS
	.align		4
        /*0250*/ 	.byte	0x04, 0x1c
        /*0252*/ 	.short	(.L_37 - .L_36)


	//   ....[0]....
.L_36:
        /*0254*/ 	.word	0x000009e0


	//   ....[1]....
        /*0258*/ 	.word	0x00001200


	//   ....[2]....
        /*025c*/ 	.word	0x00007a00


	//   ....[3]....
        /*0260*/ 	.word	0x00007f60


	//   ....[4]....
        /*0264*/ 	.word	0x00009010


	//----- nvinfo : EIATTR_MAX_THREADS
	.align		4
.L_37:
        /*0268*/ 	.byte	0x04, 0x05
        /*026a*/ 	.short	(.L_39 - .L_38)
.L_38:
        /*026c*/ 	.word	0x00000180
        /*0270*/ 	.word	0x00000001
        /*0274*/ 	.word	0x00000001


	//----- nvinfo : EIATTR_CRS_STACK_SIZE
	.align		4
.L_39:
        /*0278*/ 	.byte	0x04, 0x1e
        /*027a*/ 	.short	(.L_41 - .L_40)
.L_40:
        /*027c*/ 	.word	0x00000000


	//----- nvinfo : EIATTR_CBANK_PARAM_SIZE
	.align		4
.L_41:
        /*0280*/ 	.byte	0x03, 0x19
        /*0282*/ 	.short	0x0470


	//----- nvinfo : EIATTR_PARAM_CBANK
	.align		4
        /*0284*/ 	.byte	0x04, 0x0a
        /*0286*/ 	.short	(.L_43 - .L_42)
	.align		4
.L_42:
        /*0288*/ 	.word	index@(.nv.constant0._ZN7cutlass13device_kernelINS_4gemm6kernel13GemmUniversalIN4cute5tupleIJiiiiEEENS1_10collective13CollectiveMmaINS1_34MainloopSm90TmaGmmaWarpSpecializedILi4ENS5_IJNS4_1CILi2EEENSA_ILi1EEESC_EEENS1_35KernelTmaWarpSpecializedCooperativeEEENS5_IJNSA_ILi256EEENSA_ILi64EEESH_EEENS_10tfloat32_tENS5_IJlSC_lEEESJ_SK_NS4_8TiledMMAINS4_8MMA_AtomIJNS4_4SM904GMMA29MMA_64x64x8_F32TF32TF32_SS_TNILNSO_7ScaleInE1ELSQ_1EEEEEENS4_6LayoutISD_NS5_IJSC_NSA_ILi0EEESU_EEEEENS5_IJNS4_10UnderscoreESX_SX_EEEEENS4_13SM90_TMA_LOADENS4_14ComposedLayoutINS4_7SwizzleILi3ELi4ELi3EEENS4_18smem_ptr_flag_bitsILi32EEENST_INS5_IJNSA_ILi8EEENSA_ILi32EEEEEENS5_IJS17_SC_EEEEEEEvNS4_8identityENS4_23SM90_TMA_LOAD_MULTICASTES1B_vS1C_EENS_8epilogue10collective6detail29Sm90TmaWarpSpecializedAdapterINS1G_15DefaultEpilogueISJ_SK_SK_NS1F_6thread17LinearCombinationISJ_Li1EffLNS1K_9ScaleType4KindE0ELNS_15FloatRoundStyleE2ESJ_EENS1_15EpilogueDefaultEEEEEvvEEEEvNT_6ParamsE)
        /*028c*/ 	.short	0x0210
        /*028e*/ 	.short	0x0470


	//----- nvinfo : EIATTR_SW_WAR
	.align		4
.L_43:
        /*0290*/ 	.byte	0x04, 0x36
        /*0292*/ 	.short	(.L_45 - .L_44)
.L_44:
        /*0294*/ 	.word	0x00000008
.L_45:


//--------------------- .nv.callgraph             --------------------------
	.section	.nv.callgraph,"",@"SHT_CUDA_CALLGRAPH"
	.align	4
	.sectionentsize	8
	.align		4
        /*0000*/ 	.word	0x00000000
	.align		4
        /*0004*/ 	.word	0xffffffff
	.align		4
        /*0008*/ 	.word	index@(_ZN7cutlass13device_kernelINS_4gemm6kernel13GemmUniversalIN4cute5tupleIJiiiiEEENS1_10collective13CollectiveMmaINS1_34MainloopSm90TmaGmmaWarpSpecializedILi4ENS5_IJNS4_1CILi2EEENSA_ILi1EEESC_EEENS1_35KernelTmaWarpSpecializedCooperativeEEENS5_IJNSA_ILi256EEENSA_ILi64EEESH_EEENS_10tfloat32_tENS5_IJlSC_lEEESJ_SK_NS4_8TiledMMAINS4_8MMA_AtomIJNS4_4SM904GMMA29MMA_64x64x8_F32TF32TF32_SS_TNILNSO_7ScaleInE1ELSQ_1EEEEEENS4_6LayoutISD_NS5_IJSC_NSA_ILi0EEESU_EEEEENS5_IJNS4_10UnderscoreESX_SX_EEEEENS4_13SM90_TMA_LOADENS4_14ComposedLayoutINS4_7SwizzleILi3ELi4ELi3EEENS4_18smem_ptr_flag_bitsILi32EEENST_INS5_IJNSA_ILi8EEENSA_ILi32EEEEEENS5_IJS17_SC_EEEEEEEvNS4_8identityENS4_23SM90_TMA_LOAD_MULTICASTES1B_vS1C_EENS_8epilogue10collective6detail29Sm90TmaWarpSpecializedAdapterINS1G_15DefaultEpilogueISJ_SK_SK_NS1F_6thread17LinearCombinationISJ_Li1EffLNS1K_9ScaleType4KindE0ELNS_15FloatRoundStyleE2ESJ_EENS1_15EpilogueDefaultEEEEEvvEEEEvNT_6ParamsE)
	.align		4
        /*000c*/ 	.word	index@(__assertfail)
	.align		4
        /*0010*/ 	.word	0x00000000
	.align		4
        /*0014*/ 	.word	0xfffffffe
	.align		4
        /*0018*/ 	.word	0x00000000
	.align		4
        /*001c*/ 	.word	0xfffffffd
	.align		4
        /*0020*/ 	.word	0x00000000
	.align		4
        /*0024*/ 	.word	0xfffffffc


//--------------------- .nv.constant4             --------------------------
	.section	.nv.constant4,"a",@progbits
	.align	8
	.align		8
.nv.constant4:
        /*0000*/ 	.dword	__assertfail
	.align		8
        /*0008*/ 	.dword	__unnamed_1
	.align		8
        /*0010*/ 	.dword	_ZN39_INTERNAL_ea30263c_4_k_cu_8b01bb78_72484cuda3std3__45__cpo5beginE
	.align		8
        /*0018*/ 	.dword	_ZN39_INTERNAL_ea30263c_4_k_cu_8b01bb78_72484cuda3std3__45__cpo3endE
	.align		8
        /*0020*/ 	.dword	_ZN39_INTERNAL_ea30263c_4_k_cu_8b01bb78_72484cuda3std3__45__cpo6cbeginE
	.align		8
        /*0028*/ 	.dword	_ZN39_INTERNAL_ea30263c_4_k_cu_8b01bb78_72484cuda3std3__45__cpo4cendE
	.align		8
        /*0030*/ 	.dword	_ZN39_INTERNAL_ea30263c_4_k_cu_8b01bb78_72484cuda3std3__441_GLOBAL__N__ea30263c_4_k_cu_8b01bb78_72486ignoreE
	.align		8
        /*0038*/ 	.dword	_ZN39_INTERNAL_ea30263c_4_k_cu_8b01bb78_72484cuda3std3__419piecewise_constructE
	.align		8
        /*0040*/ 	.dword	_ZN39_INTERNAL_ea30263c_4_k_cu_8b01bb78_72484cuda3std3__48in_placeE
	.align		8
        /*0048*/ 	.dword	_ZN39_INTERNAL_ea30263c_4_k_cu_8b01bb78_72484cuda3std6ranges3__45__cpo4swapE
	.align		8
        /*0050*/ 	.dword	_ZN39_INTERNAL_ea30263c_4_k_cu_8b01bb78_72484cuda3std6ranges3__45__cpo9iter_moveE
	.align		8
        /*0058*/ 	.dword	_ZN39_INTERNAL_ea30263c_4_k_cu_8b01bb78_72484cute7productE
	.align		8
        /*0060*/ 	.dword	_ZN39_INTERNAL_ea30263c_4_k_cu_8b01bb78_72484cute1_E
	.align		8
        /*0068*/ 	.dword	$str$22
	.align		8
        /*0070*/ 	.dword	$str$23


//--------------------- .text._ZN7cutlass13device_kernelINS_4gemm6kernel13GemmUniversalIN4cute5tupleIJiiiiEEENS1_10collective13CollectiveMmaINS1_34MainloopSm90TmaGmmaWarpSpecializedILi4ENS5_IJNS4_1CILi2EEENSA_ILi1EEESC_EEENS1_35KernelTmaWarpSpecializedCooperativeEEENS5_IJNSA_ILi256EEENSA_ILi64EEESH_EEENS_10tfloat32_tENS5_IJlSC_lEEESJ_SK_NS4_8TiledMMAINS4_8MMA_AtomIJNS4_4SM904GMMA29MMA_64x64x8_F32TF32TF32_SS_TNILNSO_7ScaleInE1ELSQ_1EEEEEENS4_6LayoutISD_NS5_IJSC_NSA_ILi0EEESU_EEEEENS5_IJNS4_10UnderscoreESX_SX_EEEEENS4_13SM90_TMA_LOADENS4_14ComposedLayoutINS4_7SwizzleILi3ELi4ELi3EEENS4_18smem_ptr_flag_bitsILi32EEENST_INS5_IJNSA_ILi8EEENSA_ILi32EEEEEENS5_IJS17_SC_EEEEEEEvNS4_8identityENS4_23SM90_TMA_LOAD_MULTICASTES1B_vS1C_EENS_8epilogue10collective6detail29Sm90TmaWarpSpecializedAdapterINS1G_15DefaultEpilogueISJ_SK_SK_NS1F_6thread17LinearCombinationISJ_Li1EffLNS1K_9ScaleType4KindE0ELNS_15FloatRoundStyleE2ESJ_EENS1_15EpilogueDefaultEEEEEvvEEEEvNT_6ParamsE --------------------------
	.section	.text._ZN7cutlass13device_kernelINS_4gemm6kernel13GemmUniversalIN4cute5tupleIJiiiiEEENS1_10collective13CollectiveMmaINS1_34MainloopSm90TmaGmmaWarpSpecializedILi4ENS5_IJNS4_1CILi2EEENSA_ILi1EEESC_EEENS1_35KernelTmaWarpSpecializedCooperativeEEENS5_IJNSA_ILi256EEENSA_ILi64EEESH_EEENS_10tfloat32_tENS5_IJlSC_lEEESJ_SK_NS4_8TiledMMAINS4_8MMA_AtomIJNS4_4SM904GMMA29MMA_64x64x8_F32TF32TF32_SS_TNILNSO_7ScaleInE1ELSQ_1EEEEEENS4_6LayoutISD_NS5_IJSC_NSA_ILi0EEESU_EEEEENS5_IJNS4_10UnderscoreESX_SX_EEEEENS4_13SM90_TMA_LOADENS4_14ComposedLayoutINS4_7SwizzleILi3ELi4ELi3EEENS4_18smem_ptr_flag_bitsILi32EEENST_INS5_IJNSA_ILi8EEENSA_ILi32EEEEEENS5_IJS17_SC_EEEEEEEvNS4_8identityENS4_23SM90_TMA_LOAD_MULTICASTES1B_vS1C_EENS_8epilogue10collective6detail29Sm90TmaWarpSpecializedAdapterINS1G_15DefaultEpilogueISJ_SK_SK_NS1F_6thread17LinearCombinationISJ_Li1EffLNS1K_9ScaleType4KindE0ELNS_15FloatRoundStyleE2ESJ_EENS1_15EpilogueDefaultEEEEEvvEEEEvNT_6ParamsE,"ax",@progbits
	.align	128
.text._ZN7cutlass13device_kernelINS_4gemm6kernel13GemmUniversalIN4cute5tupleIJiiiiEEENS1_10collective13CollectiveMmaINS1_34MainloopSm90TmaGmmaWarpSpecializedILi4ENS5_IJNS4_1CILi2EEENSA_ILi1EEESC_EEENS1_35KernelTmaWarpSpecializedCooperativeEEENS5_IJNSA_ILi256EEENSA_ILi64EEESH_EEENS_10tfloat32_tENS5_IJlSC_lEEESJ_SK_NS4_8TiledMMAINS4_8MMA_AtomIJNS4_4SM904GMMA29MMA_64x64x8_F32TF32TF32_SS_TNILNSO_7ScaleInE1ELSQ_1EEEEEENS4_6LayoutISD_NS5_IJSC_NSA_ILi0EEESU_EEEEENS5_IJNS4_10UnderscoreESX_SX_EEEEENS4_13SM90_TMA_LOADENS4_14ComposedLayoutINS4_7SwizzleILi3ELi4ELi3EEENS4_18smem_ptr_flag_bitsILi32EEENST_INS5_IJNSA_ILi8EEENSA_ILi32EEEEEENS5_IJS17_SC_EEEEEEEvNS4_8identityENS4_23SM90_TMA_LOAD_MULTICASTES1B_vS1C_EENS_8epilogue10collective6detail29Sm90TmaWarpSpecializedAdapterINS1G_15DefaultEpilogueISJ_SK_SK_NS1F_6thread17LinearCombinationISJ_Li1EffLNS1K_9ScaleType4KindE0ELNS_15FloatRoundStyleE2ESJ_EENS1_15EpilogueDefaultEEEEEvvEEEEvNT_6ParamsE:
        .type           _ZN7cutlass13device_kernelINS_4gemm6kernel13GemmUniversalIN4cute5tupleIJiiiiEEENS1_10collective13CollectiveMmaINS1_34MainloopSm90TmaGmmaWarpSpecializedILi4ENS5_IJNS4_1CILi2EEENSA_ILi1EEESC_EEENS1_35KernelTmaWarpSpecializedCooperativeEEENS5_IJNSA_ILi256EEENSA_ILi64EEESH_EEENS_10tfloat32_tENS5_IJlSC_lEEESJ_SK_NS4_8TiledMMAINS4_8MMA_AtomIJNS4_4SM904GMMA29MMA_64x64x8_F32TF32TF32_SS_TNILNSO_7ScaleInE1ELSQ_1EEEEEENS4_6LayoutISD_NS5_IJSC_NSA_ILi0EEESU_EEEEENS5_IJNS4_10UnderscoreESX_SX_EEEEENS4_13SM90_TMA_LOADENS4_14ComposedLayoutINS4_7SwizzleILi3ELi4ELi3EEENS4_18smem_ptr_flag_bitsILi32EEENST_INS5_IJNSA_ILi8EEENSA_ILi32EEEEEENS5_IJS17_SC_EEEEEEEvNS4_8identityENS4_23SM90_TMA_LOAD_MULTICASTES1B_vS1C_EENS_8epilogue10collective6detail29Sm90TmaWarpSpecializedAdapterINS1G_15DefaultEpilogueISJ_SK_SK_NS1F_6thread17LinearCombinationISJ_Li1EffLNS1K_9ScaleType4KindE0ELNS_15FloatRoundStyleE2ESJ_EENS1_15EpilogueDefaultEEEEEvvEEEEvNT_6ParamsE,@function
        .size           _ZN7cutlass13device_kernelINS_4gemm6kernel13GemmUniversalIN4cute5tupleIJiiiiEEENS1_10collective13CollectiveMmaINS1_34MainloopSm90TmaGmmaWarpSpecializedILi4ENS5_IJNS4_1CILi2EEENSA_ILi1EEESC_EEENS1_35KernelTmaWarpSpecializedCooperativeEEENS5_IJNSA_ILi256EEENSA_ILi64EEESH_EEENS_10tfloat32_tENS5_IJlSC_lEEESJ_SK_NS4_8TiledMMAINS4_8MMA_AtomIJNS4_4SM904GMMA29MMA_64x64x8_F32TF32TF32_SS_TNILNSO_7ScaleInE1ELSQ_1EEEEEENS4_6LayoutISD_NS5_IJSC_NSA_ILi0EEESU_EEEEENS5_IJNS4_10UnderscoreESX_SX_EEEEENS4_13SM90_TMA_LOADENS4_14ComposedLayoutINS4_7SwizzleILi3ELi4ELi3EEENS4_18smem_ptr_flag_bitsILi32EEENST_INS5_IJNSA_ILi8EEENSA_ILi32EEEEEENS5_IJS17_SC_EEEEEEEvNS4_8identityENS4_23SM90_TMA_LOAD_MULTICASTES1B_vS1C_EENS_8epilogue10collective6detail29Sm90TmaWarpSpecializedAdapterINS1G_15DefaultEpilogueISJ_SK_SK_NS1F_6thread17LinearCombinationISJ_Li1EffLNS1K_9ScaleType4KindE0ELNS_15FloatRoundStyleE2ESJ_EENS1_15EpilogueDefaultEEEEEvvEEEEvNT_6ParamsE,(.L_x_195 - _ZN7cutlass13device_kernelINS_4gemm6kernel13GemmUniversalIN4cute5tupleIJiiiiEEENS1_10collective13CollectiveMmaINS1_34MainloopSm90TmaGmmaWarpSpecializedILi4ENS5_IJNS4_1CILi2EEENSA_ILi1EEESC_EEENS1_35KernelTmaWarpSpecializedCooperativeEEENS5_IJNSA_ILi256EEENSA_ILi64EEESH_EEENS_10tfloat32_tENS5_IJlSC_lEEESJ_SK_NS4_8TiledMMAINS4_8MMA_AtomIJNS4_4SM904GMMA29MMA_64x64x8_F32TF32TF32_SS_TNILNSO_7ScaleInE1ELSQ_1EEEEEENS4_6LayoutISD_NS5_IJSC_NSA_ILi0EEESU_EEEEENS5_IJNS4_10UnderscoreESX_SX_EEEEENS4_13SM90_TMA_LOADENS4_14ComposedLayoutINS4_7SwizzleILi3ELi4ELi3EEENS4_18smem_ptr_flag_bitsILi32EEENST_INS5_IJNSA_ILi8EEENSA_ILi32EEEEEENS5_IJS17_SC_EEEEEEEvNS4_8identityENS4_23SM90_TMA_LOAD_MULTICASTES1B_vS1C_EENS_8epilogue10collective6detail29Sm90TmaWarpSpecializedAdapterINS1G_15DefaultEpilogueISJ_SK_SK_NS1F_6thread17LinearCombinationISJ_Li1EffLNS1K_9ScaleType4KindE0ELNS_15FloatRoundStyleE2ESJ_EENS1_15EpilogueDefaultEEEEEvvEEEEvNT_6ParamsE)
        .other          _ZN7cutlass13device_kernelINS_4gemm6kernel13GemmUniversalIN4cute5tupleIJiiiiEEENS1_10collective13CollectiveMmaINS1_34MainloopSm90TmaGmmaWarpSpecializedILi4ENS5_IJNS4_1CILi2EEENSA_ILi1EEESC_EEENS1_35KernelTmaWarpSpecializedCooperativeEEENS5_IJNSA_ILi256EEENSA_ILi64EEESH_EEENS_10tfloat32_tENS5_IJlSC_lEEESJ_SK_NS4_8TiledMMAINS4_8MMA_AtomIJNS4_4SM904GMMA29MMA_64x64x8_F32TF32TF32_SS_TNILNSO_7ScaleInE1ELSQ_1EEEEEENS4_6LayoutISD_NS5_IJSC_NSA_ILi0EEESU_EEEEENS5_IJNS4_10UnderscoreESX_SX_EEEEENS4_13SM90_TMA_LOADENS4_14ComposedLayoutINS4_7SwizzleILi3ELi4ELi3EEENS4_18smem_ptr_flag_bitsILi32EEENST_INS5_IJNSA_ILi8EEENSA_ILi32EEEEEENS5_IJS17_SC_EEEEEEEvNS4_8identityENS4_23SM90_TMA_LOAD_MULTICASTES1B_vS1C_EENS_8epilogue10collective6detail29Sm90TmaWarpSpecializedAdapterINS1G_15DefaultEpilogueISJ_SK_SK_NS1F_6thread17LinearCombinationISJ_Li1EffLNS1K_9ScaleType4KindE0ELNS_15FloatRoundStyleE2ESJ_EENS1_15EpilogueDefaultEEEEEvvEEEEvNT_6ParamsE,@"STO_CUDA_ENTRY STV_DEFAULT"
_ZN7cutlass13device_kernelINS_4gemm6kernel13GemmUniversalIN4cute5tupleIJiiiiEEENS1_10collective13CollectiveMmaINS1_34MainloopSm90TmaGmmaWarpSpecializedILi4ENS5_IJNS4_1CILi2EEENSA_ILi1EEESC_EEENS1_35KernelTmaWarpSpecializedCooperativeEEENS5_IJNSA_ILi256EEENSA_ILi64EEESH_EEENS_10tfloat32_tENS5_IJlSC_lEEESJ_SK_NS4_8TiledMMAINS4_8MMA_AtomIJNS4_4SM904GMMA29MMA_64x64x8_F32TF32TF32_SS_TNILNSO_7ScaleInE1ELSQ_1EEEEEENS4_6LayoutISD_NS5_IJSC_NSA_ILi0EEESU_EEEEENS5_IJNS4_10UnderscoreESX_SX_EEEEENS4_13SM90_TMA_LOADENS4_14ComposedLayoutINS4_7SwizzleILi3ELi4ELi3EEENS4_18smem_ptr_flag_bitsILi32EEENST_INS5_IJNSA_ILi8EEENSA_ILi32EEEEEENS5_IJS17_SC_EEEEEEEvNS4_8identityENS4_23SM90_TMA_LOAD_MULTICASTES1B_vS1C_EENS_8epilogue10collective6detail29Sm90TmaWarpSpecializedAdapterINS1G_15DefaultEpilogueISJ_SK_SK_NS1F_6thread17LinearCombinationISJ_Li1EffLNS1K_9ScaleType4KindE0ELNS_15FloatRoundStyleE2ESJ_EENS1_15EpilogueDefaultEEEEEvvEEEEvNT_6ParamsE:
[----:B------:R-:W0:Y:S01]  /*0000*/  LDC R1, c[0x0][0x28] ;  /* 0x00000a00ff017b82 */ /* 0x000e220000000800 */
[----:B------:R-:W1:Y:S01]  /*0010*/  S2R R98, SR_TID.X ;  /* 0x0000000000627919 */ /* 0x000e620000002100 */
[----:B------:R-:W-:Y:S01]  /*0020*/  ELECT P0, URZ, PT ;  /* 0x00000000003f782f */ /* 0x000fe20003800000 */
[----:B------:R-:W-:Y:S01]  /*0030*/  BSSY B0, `(.L_x_0) ;  /* 0x000000f000007945 */ /* 0x000fe20003800000 */
[--C-:B-1----:R-:W-:Y:S02]  /*0040*/  SHF.R.U32.HI R0, RZ, 0x5, R98.reuse ;  /* 0x00000005ff007819 */ /* 0x102fe40000011662 */
[----:B------:R-:W-:-:S03]  /*0050*/  SHF.R.U32.HI R6, RZ, 0x7, R98 ;  /* 0x00000007ff067819 */ /* 0x000fc60000011662 */
[----:B------:R-:W1:Y:S04]  /*0060*/  SHFL.IDX PT, R3, R0, RZ, 0x1f ;  /* 0x00001fff00037589 */ /* 0x000e6800000e0000 */
[----:B------:R2:W3:Y:S01]  /*0070*/  SHFL.IDX PT, R2, R6, RZ, 0x1f ;  /* 0x00001fff06027589 */ /* 0x0004e200000e0000 */
[----:B-1----:R-:W-:-:S13]  /*0080*/  ISETP.NE.OR P0, PT, R3, RZ, !P0 ;  /* 0x000000ff0300720c */ /* 0x002fda0004705670 */
[----:B0-23--:R-:W-:Y:S05]  /*0090*/  @P0 BRA `(.L_x_1) ;  /* 0x0000000000200947 */ /* 0x00dfea0003800000 */
[----:B------:R-:W-:Y:S02]  /*00a0*/  ULDC.64 UR4, c[0x0][0x198] ;  /* 0x0000660000047ab9 */ /* 0x000fe40000000a00 */
[----:B------:R-:W-:Y:S02]  /*00b0*/  UIADD3 UR6, UP0, UR4, 0xf0, URZ ;  /* 0x000000f004067890 */ /* 0x000fe4000ff1e03f */
[----:B------:R-:W-:Y:S02]  /*00c0*/  UIADD3 UR4, UP1, UR4, 0x1f0, URZ ;  /* 0x000001f004047890 */ /* 0x000fe4000ff3e03f */
[----:B------:R-:W-:Y:S02]  /*00d0*/  UIADD3.X UR7, URZ, UR5, URZ, UP0, !UPT ;  /* 0x000000053f077290 */ /* 0x000fe400087fe43f */
[----:B------:R-:W-:-:S07]  /*00e0*/  UIADD3.X UR5, URZ, UR5, URZ, UP1, !UPT ;  /* 0x000000053f057290 */ /* 0x000fce0008ffe43f */
[----:B------:R0:W-:Y:S02]  /*00f0*/  UTMACCTL.PF [UR6] ;  /* 0x00000000060079b9 */ /* 0x0001e40008040000 */
[----:B------:R0:W-:Y:S02]  /*0100*/  UTMACCTL.PF [UR4] ;  /* 0x00000000040079b9 */ /* 0x0001e40008040000 */
[----:B0-----:R-:W-:Y:S01]  /*0110*/  NOP ;  /* 0x0000000000007918 */ /* 0x001fe20000000000 */
.L_x_1:
[----:B------:R-:W-:Y:S05]  /*0120*/  BSYNC B0 ;  /* 0x0000000000007941 */ /* 0x000fea0003800000 */
.L_x_0:
[----:B------:R-:W0:Y:S02]  /*0130*/  SHFL.IDX PT, R5, R0, RZ, 0x1f ;  /* 0x00001fff00057589 */ /* 0x000e2400000e0000 */
[----:B0-----:R-:W-:-:S13]  /*0140*/  ISETP.NE.AND P0, PT, R5, RZ, PT ;  /* 0x000000ff0500720c */ /* 0x001fda0003f05270 */
[----:B------:R-:W-:Y:S05]  /*0150*/  @P0 BRA `(.L_x_2) ;  /* 0x0000000000580947 */ /* 0x000fea0003800000 */
[----:B------:R-:W0:Y:S01]  /*0160*/  S2UR UR8, SR_CgaCtaId ;  /* 0x00000000000879c3 */ /* 0x000e220000008800 */
[----:B------:R-:W-:Y:S01]  /*0170*/  UMOV UR4, 0x400 ;  /* 0x0000040000047882 */ /* 0x000fe20000000000 */
[----:B------:R-:W-:Y:S01]  /*0180*/  UMOV UR5, 0x1 ;  /* 0x0000000100057882 */ /* 0x000fe20000000000 */
[----:B------:R-:W-:Y:S01]  /*0190*/  UMOV UR6, 0x4 ;  /* 0x0000000400067882 */ /* 0x000fe20000000000 */
[----:B------:R-:W-:Y:S01]  /*01a0*/  ELECT P0, URZ, PT ;  /* 0x00000000003f782f */ /* 0x000fe20003800000 */
[----:B------:R-:W-:-:S04]  /*01b0*/  UIADD3 UR6, -UR6, 0x100000, URZ ;  /* 0x0010000006067890 */ /* 0x000fc8000fffe13f */
[----:B------:R-:W-:Y:S02]  /*01c0*/  USHF.L.U32 UR7, UR6, 0xb, URZ ;  /* 0x0000000b06077899 */ /* 0x000fe4000800063f */
[----:B------:R-:W-:Y:S02]  /*01d0*/  USHF.L.U32 UR6, UR6, 0x1, URZ ;  /* 0x0000000106067899 */ /* 0x000fe4000800063f */
[----:B0-----:R-:W-:Y:S02]  /*01e0*/  ULEA UR8, UR8, UR4, 0x18 ;  /* 0x0000000408087291 */ /* 0x001fe4000f8ec03f */
[----:B------:R-:W-:-:S04]  /*01f0*/  UIADD3 UR4, -UR5, 0x100000, URZ ;  /* 0x0010000005047890 */ /* 0x000fc8000fffe13f */
[----:B------:R-:W-:Y:S02]  /*0200*/  USHF.L.U32 UR5, UR4, 0xb, URZ ;  /* 0x0000000b04057899 */ /* 0x000fe4000800063f */
[----:B------:R-:W-:Y:S01]  /*0210*/  USHF.L.U32 UR4, UR4, 0x1, URZ ;  /* 0x0000000104047899 */ /* 0x000fe2000800063f */
[----:B------:R-:W0:Y:S11]  /*0220*/  FENCE.VIEW.ASYNC.S ;  /* 0x00000000000073c6 */ /* 0x000e360000000000 */
[----:B0-----:R0:W1:Y:S01]  /*0230*/  SYNCS.EXCH.64 URZ, [UR8], UR4 ;  /* 0x00000004083f75b2 */ /* 0x0010620008000100 */
[----:B------:R0:W2:Y:S01]  /*0240*/  SYNCS.EXCH.64 URZ, [UR8+0x20], UR6 ;  /* 0x00002006083f75b2 */ /* 0x0000a20008000100 */
[----:B------:R0:W3:Y:S01]  /*0250*/  SYNCS.EXCH.64 URZ, [UR8+0x8], UR4 ;  /* 0x00000804083f75b2 */ /* 0x0000e20008000100 */
[----:B------:R0:W4:Y:S01]  /*0260*/  SYNCS.EXCH.64 URZ, [UR8+0x28], UR6 ;  /* 0x00002806083f75b2 */ /* 0x0001220008000100 */
[----:B------:R0:W0:Y:S01]  /*0270*/  SYNCS.EXCH.64 URZ, [UR8+0x10], UR4 ;  /* 0x00001004083f75b2 */ /* 0x0000220008000100 */
[----:B------:R0:W0:Y:S01]  /*0280*/  SYNCS.EXCH.64 URZ, [UR8+0x30], UR6 ;  /* 0x00003006083f75b2 */ /* 0x0000220008000100 */
[----:B------:R0:W0:Y:S01]  /*0290*/  SYNCS.EXCH.64 URZ, [UR8+0x18], UR4 ;  /* 0x00001804083f75b2 */ /* 0x0000220008000100 */
[----:B------:R0:W0:Y:S01]  /*02a0*/  SYNCS.EXCH.64 URZ, [UR8+0x38], UR6 ;  /* 0x00003806083f75b2 */ /* 0x0000220008000100 */
[----:B------:R-:W-:Y:S01]  /*02b0*/  NOP ;  /* 0x0000000000007918 */ /* 0x000fe20000000000 */
.L_x_2:
[----:B------:R-:W-:Y:S01]  /*02c0*/  SHF.R.S32.HI R7, RZ, 0x1f, R98 ;  /* 0x0000001fff077819 */ /* 0x000fe20000011462 */
[----:B------:R-:W5:Y:S01]  /*02d0*/  SHFL.IDX PT, R0, R0, RZ, 0x1f ;  /* 0x00001fff00007589 */ /* 0x000f6200000e0000 */
[----:B0-----:R-:W0:Y:S01]  /*02e0*/  S2UR UR8, SR_CTAID.X ;  /* 0x00000000000879c3 */ /* 0x001e220000002500 */
[----:B------:R-:W-:Y:S02]  /*02f0*/  ELECT P0, URZ, PT ;  /* 0x00000000003f782f */ /* 0x000fe40003800000 */
[----:B------:R-:W-:Y:S01]  /*0300*/  LEA.HI R7, R7, R98, RZ, 0x7 ;  /* 0x0000006207077211 */ /* 0x000fe200078f38ff */
[----:B------:R-:W1:Y:S01]  /*0310*/  S2R R4, SR_CTAID.Y ;  /* 0x0000000000047919 */ /* 0x000e620000002600 */
[----:B------:R-:W-:Y:S01]  /*0320*/  SHF.R.S32.HI R10, RZ, 0x1f, R5 ;  /* 0x0000001fff0a7819 */ /* 0x000fe20000011405 */
[----:B------:R-:W-:Y:S01]  /*0330*/  ULDC UR4, c[0x0][0x150] ;  /* 0x0000540000047ab9 */ /* 0x000fe20000000800 */
[----:B------:R-:W-:Y:S01]  /*0340*/  LOP3.LUT R7, R7, 0xffffff80, RZ, 0xc0, !PT ;  /* 0xffffff8007077812 */ /* 0x000fe200078ec0ff */
[----:B------:R-:W-:Y:S01]  /*0350*/  NOP ;  /* 0x0000000000007918 */ /* 0x000fe20000000000 */
[----:B------:R-:W-:Y:S01]  /*0360*/  LEA.HI R10, R10, R5, RZ, 0x2 ;  /* 0x000000050a0a7211 */ /* 0x000fe200078f10ff */
[----:B------:R-:W2:Y:S01]  /*0370*/  LDC R12, c[0x0][0x144] ;  /* 0x00005100ff0c7b82 */ /* 0x000ea20000000800 */
[----:B------:R-:W-:Y:S01]  /*0380*/  NOP ;  /* 0x0000000000007918 */ /* 0x000fe20000000000 */
[----:B------:R-:W-:Y:S01]  /*0390*/  IMAD.IADD R8, R98, 0x1, -R7 ;  /* 0x0000000162087824 */ /* 0x000fe200078e0a07 */
[----:B------:R-:W-:Y:S01]  /*03a0*/  LOP3.LUT R10, R10, 0x3ffffffc, RZ, 0xc0, !PT ;  /* 0x3ffffffc0a0a7812 */ /* 0x000fe200078ec0ff */
[----:B------:R-:W-:Y:S01]  /*03b0*/  IMAD.MOV.U32 R22, RZ, RZ, 0x1 ;  /* 0x00000001ff167424 */ /* 0x000fe200078e00ff */
[----:B------:R-:W-:-:S02]  /*03c0*/  ISETP.NE.AND P3, PT, R2, RZ, PT ;  /* 0x000000ff0200720c */ /* 0x000fc40003f65270 */
[----:B------:R-:W-:Y:S01]  /*03d0*/  SHF.R.S32.HI R7, RZ, 0x1f, R8 ;  /* 0x0000001fff077819 */ /* 0x000fe20000011408 */
[----:B------:R-:W-:Y:S01]  /*03e0*/  IMAD.IADD R10, R5, 0x1, -R10 ;  /* 0x00000001050a7824 */ /* 0x000fe200078e0a0a */
[----:B------:R-:W3:Y:S02]  /*03f0*/  LDC R14, c[0x0][0x140] ;  /* 0x00005000ff0e7b82 */ /* 0x000ee40000000800 */
[----:B------:R-:W-:Y:S02]  /*0400*/  LEA.HI R7, R7, R8, RZ, 0x3 ;  /* 0x0000000807077211 */ /* 0x000fe400078f18ff */
[----:B-----5:R-:W-:Y:S02]  /*0410*/  ISETP.NE.OR P0, PT, R0, RZ, !P0 ;  /* 0x000000ff0000720c */ /* 0x020fe40004705670 */
[----:B------:R-:W-:Y:S02]  /*0420*/  SHF.R.S32.HI R0, RZ, 0x3, R7 ;  /* 0x00000003ff007819 */ /* 0x000fe40000011407 */
[----:B0-----:R-:W-:-:S02]  /*0430*/  I2FP.F32.U32 R9, UR8 ;  /* 0x0000000800097c45 */ /* 0x001fc40008201000 */
[----:B------:R-:W-:-:S03]  /*0440*/  SHF.R.S32.HI R7, RZ, 0x1f, R7 ;  /* 0x0000001fff077819 */ /* 0x000fc60000011407 */
[----:B------:R-:W-:Y:S01]  /*0450*/  FMUL R11, R9, UR4 ;  /* 0x00000004090b7c20 */ /* 0x000fe20008400000 */
[----:B------:R-:W-:Y:S01]  /*0460*/  LEA.HI R7, R7, R0, RZ, 0x2 ;  /* 0x0000000007077211 */ /* 0x000fe200078f10ff */
[----:B------:R-:W-:Y:S01]  /*0470*/  ULDC UR4, c[0x0][0x154] ;  /* 0x0000550000047ab9 */ /* 0x000fe20000000800 */
[----:B-1----:R-:W-:Y:S01]  /*0480*/  I2FP.F32.U32 R13, R4 ;  /* 0x00000004000d7245 */ /* 0x002fe20000201000 */
[----:B------:R-:W-:Y:S01]  /*0490*/  VOTEU.ALL UP0, P0 ;  /* 0x00000000003f7886 */ /* 0x000fe20000000000 */
[----:B------:R-:W-:Y:S01]  /*04a0*/  LOP3.LUT R7, R7, 0xfffffffc, RZ, 0xc0, !PT ;  /* 0xfffffffc07077812 */ /* 0x000fe200078ec0ff */
[----:B------:R-:W0:Y:S01]  /*04b0*/  F2I.U32.TRUNC.NTZ R11, R11 ;  /* 0x0000000b000b7305 */ /* 0x000e22000020f000 */
[----:B------:R-:W1:Y:S01]  /*04c0*/  LDC R9, c[0x0][0x148] ;  /* 0x00005200ff097b82 */ /* 0x000e620000000800 */
[----:B------:R-:W-:Y:S01]  /*04d0*/  FMUL R13, R13, UR4 ;  /* 0x000000040d0d7c20 */ /* 0x000fe20008400000 */
[----:B------:R-:W-:Y:S01]  /*04e0*/  UMOV UR4, 0x20 ;  /* 0x0000002000047882 */ /* 0x000fe20000000000 */
[----:B------:R-:W-:Y:S01]  /*04f0*/  IMAD.IADD R7, R0, 0x1, -R7 ;  /* 0x0000000100077824 */ /* 0x000fe200078e0a07 */
[----:B------:R-:W-:Y:S01]  /*0500*/  SHF.R.S32.HI R0, RZ, 0x1f, R3 ;  /* 0x0000001fff007819 */ /* 0x000fe20000011403 */
[----:B------:R-:W-:Y:S01]  /*0510*/  @!UP0 UMOV UR6, 0x400 ;  /* 0x0000040000068882 */ /* 0x000fe20000000000 */
[----:B------:R-:W-:-:S04]  /*0520*/  @!UP0 UIADD3 UR4, -UR4, 0x100000, URZ ;  /* 0x0010000004048890 */ /* 0x000fc8000fffe13f */
[----:B------:R-:W-:Y:S02]  /*0530*/  @!UP0 USHF.L.U32 UR5, UR4, 0xb, URZ ;  /* 0x0000000b04058899 */ /* 0x000fe4000800063f */
[----:B------:R-:W-:Y:S01]  /*0540*/  @!UP0 USHF.L.U32 UR4, UR4, 0x1, URZ ;  /* 0x0000000104048899 */ /* 0x000fe2000800063f */
[----:B------:R-:W-:Y:S01]  /*0550*/  IMAD R10, R10, 0x4, R7 ;  /* 0x000000040a0a7824 */ /* 0x000fe200078e0207 */
[----:B------:R-:W5:Y:S01]  /*0560*/  @!UP0 S2UR UR7, SR_CgaCtaId ;  /* 0x00000000000789c3 */ /* 0x000f620000008800 */
[----:B------:R-:W4:Y:S01]  /*0570*/  F2I.U32.TRUNC.NTZ R13, R13 ;  /* 0x0000000d000d7305 */ /* 0x000f22000020f000 */
[----:B------:R-:W-:Y:S01]  /*0580*/  LEA.HI R0, R0, R3, RZ, 0x2 ;  /* 0x0000000300007211 */ /* 0x000fe200078f10ff */
[C---:B------:R-:W-:Y:S01]  /*0590*/  IMAD.SHL.U32 R19, R10.reuse, 0x4, RZ ;  /* 0x000000040a137824 */ /* 0x040fe200078e00ff */
[----:B------:R-:W-:Y:S01]  /*05a0*/  LEA.HI R7, R10, R10, RZ, 0x1 ;  /* 0x0000000a0a077211 */ /* 0x000fe200078f08ff */
[----:B------:R-:W-:Y:S01]  /*05b0*/  VOTEU.ALL UP1, P0 ;  /* 0x00000000003f7886 */ /* 0x000fe20000020000 */
[----:B0-----:R-:W-:Y:S01]  /*05c0*/  IMAD.MOV R15, RZ, RZ, -R11 ;  /* 0x000000ffff0f7224 */ /* 0x001fe200078e0a0b */
[----:B------:R-:W-:-:S02]  /*05d0*/  LOP3.LUT R0, R0, 0xfffffffc, RZ, 0xc0, !PT ;  /* 0xfffffffc00007812 */ /* 0x000fc400078ec0ff */
[----:B------:R-:W-:Y:S01]  /*05e0*/  LOP3.LUT R11, R7, 0xfffffffe, RZ, 0xc0, !PT ;  /* 0xfffffffe070b7812 */ /* 0x000fe200078ec0ff */
[----:B--2---:R-:W-:Y:S01]  /*05f0*/  IMAD R7, R12, R15, UR8 ;  /* 0x000000080c077e24 */ /* 0x004fe2000f8e020f */
[----:B------:R-:W-:Y:S01]  /*0600*/  LOP3.LUT R19, R10, 0xc, R19, 0x78, !PT ;  /* 0x0000000c0a137812 */ /* 0x000fe200078e7813 */
[----:B------:R-:W-:Y:S01]  /*0610*/  IMAD.IADD R3, R3, 0x1, -R0 ;  /* 0x0000000103037824 */ /* 0x000fe200078e0a00 */
[----:B---3--:R-:W-:Y:S01]  /*0620*/  ISETP.EQ.U32.AND P2, PT, R14, 0x1, PT ;  /* 0x000000010e00780c */ /* 0x008fe20003f42070 */
[----:B------:R-:W-:Y:S02]  /*0630*/  IMAD.IADD R12, R10, 0x1, -R11 ;  /* 0x000000010a0c7824 */ /* 0x000fe400078e0a0b */
[----:B----4-:R-:W-:Y:S01]  /*0640*/  IMAD.MOV R24, RZ, RZ, -R13 ;  /* 0x000000ffff187224 */ /* 0x010fe200078e0a0d */
[----:B------:R-:W-:Y:S02]  /*0650*/  ISETP.NE.AND P1, PT, R3, 0x3, PT ;  /* 0x000000030300780c */ /* 0x000fe40003f25270 */
[----:B------:R-:W-:Y:S01]  /*0660*/  ISETP.NE.AND P4, PT, R12, R7, PT ;  /* 0x000000070c00720c */ /* 0x000fe20003f85270 */
[----:B-1----:R-:W-:Y:S01]  /*0670*/  IMAD R11, R9, R24, R4 ;  /* 0x00000018090b7224 */ /* 0x002fe200078e0204 */
[----:B------:R-:W-:Y:S01]  /*0680*/  ISETP.EQ.OR P1, PT, R3, RZ, !P1 ;  /* 0x000000ff0300720c */ /* 0x000fe20004f22670 */
[----:B-----5:R-:W-:-:S03]  /*0690*/  @!UP0 ULEA UR6, UR7, UR6, 0x18 ;  /* 0x0000000607068291 */ /* 0x020fc6000f8ec03f */
[----:B------:R-:W-:Y:S01]  /*06a0*/  ISETP.EQ.AND P1, PT, R2, RZ, P1 ;  /* 0x000000ff0200720c */ /* 0x000fe20000f22270 */
[----:B------:R-:W-:Y:S01]  /*06b0*/  VOTEU.ALL UP0, P0 ;  /* 0x00000000003f7886 */ /* 0x000fe20000000000 */
[----:B------:R-:W-:Y:S01]  /*06c0*/  LOP3.LUT P0, RZ, R8, 0x7, RZ, 0xc0, !PT ;  /* 0x0000000708ff7812 */ /* 0x000fe2000780c0ff */
[----:B------:R-:W-:Y:S01]  /*06d0*/  VIADD R8, R2, 0xffffffff ;  /* 0xffffffff02087836 */ /* 0x000fe20000000000 */
[----:B------:R-:W-:Y:S02]  /*06e0*/  SEL R18, RZ, 0x1, !P1 ;  /* 0x00000001ff127807 */ /* 0x000fe40004800000 */
[C---:B------:R-:W-:Y:S02]  /*06f0*/  ISETP.LT.U32.AND P0, PT, R19.reuse, 0x2, !P0 ;  /* 0x000000021300780c */ /* 0x040fe40004701070 */
[----:B------:R-:W-:Y:S02]  /*0700*/  @P4 LEA.HI R0, R19, R19, RZ, 0x1 ;  /* 0x0000001313004211 */ /* 0x000fe400078f08ff */
[----:B------:R-:W-:Y:S01]  /*0710*/  ISETP.GE.U32.AND P6, PT, R8, 0x2, PT ;  /* 0x000000020800780c */ /* 0x000fe20003fc6070 */
[----:B------:R-:W0:Y:S02]  /*0720*/  FENCE.VIEW.ASYNC.S ;  /* 0x00000000000073c6 */ /* 0x000e240000000000 */
[----:B0-----:R0:W1:Y:S01]  /*0730*/  @!UP0 SYNCS.EXCH.64 URZ, [UR6+0x50], UR4 ;  /* 0x00005004063f85b2 */ /* 0x0010620008000100 */
[----:B------:R-:W-:-:S02]  /*0740*/  @P4 SHF.R.S32.HI R0, RZ, 0x1, R0 ;  /* 0x00000001ff004819 */ /* 0x000fc40000011400 */
[----:B------:R-:W-:Y:S02]  /*0750*/  SEL R18, R18, 0x2, P6 ;  /* 0x0000000212127807 */ /* 0x000fe40003000000 */
[----:B------:R-:W-:Y:S02]  /*0760*/  @P4 ISETP.NE.AND P5, PT, R0, R11, PT ;  /* 0x0000000b0000420c */ /* 0x000fe40003fa5270 */
[----:B------:R-:W-:Y:S02]  /*0770*/  SEL R11, RZ, 0x1, !P0 ;  /* 0x00000001ff0b7807 */ /* 0x000fe40004000000 */
[----:B------:R-:W-:Y:S02]  /*0780*/  @P4 SEL R22, RZ, 0x1, P5 ;  /* 0x00000001ff164807 */ /* 0x000fe40002800000 */
[----:B------:R-:W-:Y:S02]  /*0790*/  LOP3.LUT R0, R98, 0x7f, RZ, 0xc0, !PT ;  /* 0x0000007f62007812 */ /* 0x000fe400078ec0ff */
[----:B------:R-:W-:Y:S01]  /*07a0*/  LOP3.LUT R22, R22, R11, RZ, 0xc0, !PT ;  /* 0x0000000b16167212 */ /* 0x000fe200078ec0ff */
[----:B------:R0:W2:Y:S01]  /*07b0*/  @!UP1 SYNCS.EXCH.64 URZ, [UR6+0x58], UR4 ;  /* 0x00005804063f95b2 */ /* 0x0000a20008000100 */
[----:B------:R-:W-:Y:S01]  /*07c0*/  NOP ;  /* 0x0000000000007918 */ /* 0x000fe20000000000 */
[----:B------:R-:W-:Y:S05]  /*07d0*/  @!P2 BRA `(.L_x_3) ;  /* 0x000000000008a947 */ /* 0x000fea0003800000 */
[----:B-12---:R-:W-:Y:S01]  /*07e0*/  UCGABAR_ARV ;  /* 0x00000000000079c7 */ /* 0x006fe20008000000 */
[----:B------:R-:W-:Y:S05]  /*07f0*/  BRA `(.L_x_4) ;  /* 0x0000000000047947 */ /* 0x000fea0003800000 */
.L_x_3:
[----:B-12---:R-:W-:Y:S01]  /*0800*/  NOP ;  /* 0x0000000000007918 */ /* 0x006fe20000000000 */
.L_x_4:
[----:B------:R-:W1:Y:S01]  /*0810*/  LDC R2, c[0x0][0x65c] ;  /* 0x00019700ff027b82 */ /* 0x000e620000000800 */
[----:B------:R-:W-:Y:S01]  /*0820*/  LOP3.LUT R5, R5, 0xfffff7ff, RZ, 0xc0, !PT ;  /* 0xfffff7ff05057812 */ /* 0x000fe200078ec0ff */
[----:B------:R-:W-:Y:S02]  /*0830*/  IMAD.U32 R10, RZ, RZ, UR8 ;  /* 0x00000008ff0a7e24 */ /* 0x000fe4000f8e00ff */
[----:B------:R-:W-:Y:S01]  /*0840*/  IMAD.MOV.U32 R11, RZ, RZ, RZ ;  /* 0x000000ffff0b7224 */ /* 0x000fe200078e00ff */
[----:B-1----:R-:W-:-:S13]  /*0850*/  ISETP.NE.AND P1, PT, R2, 0x1, PT ;  /* 0x000000010200780c */ /* 0x002fda0003f25270 */
[----:B------:R-:W1:Y:S01]  /*0860*/  @P1 LDC R17, c[0x0][0x10] ;  /* 0x00000400ff111b82 */ /* 0x000e620000000800 */
[----:B------:R-:W-:Y:S01]  /*0870*/  @P1 LOP3.LUT R5, R5, 0x800, RZ, 0xfc, !PT ;  /* 0x0000080005051812 */ /* 0x000fe200078efcff */
[----:B------:R-:W-:Y:S02]  /*0880*/  @P1 IMAD.MOV.U32 R5, RZ, RZ, RZ ;  /* 0x000000ffff051224 */ /* 0x000fe400078e00ff */
[----:B------:R-:W-:-:S04]  /*0890*/  @P1 IMAD.MOV.U32 R15, RZ, RZ, RZ ;  /* 0x000000ffff0f1224 */ /* 0x000fc800078e00ff */
[----:B------:R-:W2:Y:S01]  /*08a0*/  @!P1 LDC R13, c[0x0][0xc] ;  /* 0x00000300ff0d9b82 */ /* 0x000ea20000000800 */
[----:B0-----:R-:W-:Y:S01]  /*08b0*/  ULDC UR4, c[0x0][0xc] ;  /* 0x0000030000047ab9 */ /* 0x001fe20000000800 */
[----:B------:R-:W-:Y:S01]  /*08c0*/  ULDC UR5, c[0x0][0x10] ;  /* 0x0000040000057ab9 */ /* 0x000fe20000000800 */
[----:B------:R-:W-:Y:S01]  /*08d0*/  ULDC UR6, c[0x0][0x14] ;  /* 0x0000050000067ab9 */ /* 0x000fe20000000800 */
[----:B------:R-:W-:-:S04]  /*08e0*/  UIMAD.WIDE.U32 UR4, UR4, UR5, URZ ;  /* 0x00000005040472a5 */ /* 0x000fc8000f8e003f */
[----:B------:R-:W-:Y:S02]  /*08f0*/  UIMAD.WIDE.U32 UR38, UR4, UR6, URZ ;  /* 0x00000006042672a5 */ /* 0x000fe4000f8e003f */
[----:B------:R-:W-:-:S04]  /*0900*/  UIMAD UR41, UR5, UR6, URZ ;  /* 0x00000006052972a4 */ /* 0x000fc8000f8e023f */
[----:B------:R-:W-:Y:S01]  /*0910*/  UIADD3 UR41, UR39, UR41, URZ ;  /* 0x0000002927297290 */ /* 0x000fe2000fffe03f */
[----:B-1----:R-:W-:-:S04]  /*0920*/  @P1 IMAD.WIDE.U32 R16, R17, UR8, R4 ;  /* 0x0000000811101c25 */ /* 0x002fc8000f8e0004 */
[----:B------:R-:W-:Y:S02]  /*0930*/  @P1 IMAD.IADD R17, R17, 0x1, R15 ;  /* 0x0000000111111824 */ /* 0x000fe400078e020f */
[----:B--2---:R-:W-:-:S04]  /*0940*/  @!P1 IMAD.WIDE.U32 R10, R4, R13, R10 ;  /* 0x0000000d040a9225 */ /* 0x004fc800078e000a */
[----:B------:R-:W-:Y:S02]  /*0950*/  @!P1 IMAD.MOV.U32 R16, RZ, RZ, R10 ;  /* 0x000000ffff109224 */ /* 0x000fe400078e000a */
[----:B------:R-:W-:Y:S01]  /*0960*/  @!P1 IMAD.MOV.U32 R17, RZ, RZ, R11 ;  /* 0x000000ffff119224 */ /* 0x000fe200078e000b */
[----:B------:R-:W-:Y:S06]  /*0970*/  @!P2 BRA `(.L_x_5) ;  /* 0x00000000000ca947 */ /* 0x000fec0003800000 */
[----:B------:R-:W-:Y:S01]  /*0980*/  UCGABAR_WAIT ;  /* 0x0000000000007dc7 */ /* 0x000fe20008000000 */
[----:B------:R-:W-:Y:S01]  /*0990*/  CCTL.IVALL ;  /* 0x00000000ff00798f */ /* 0x000fe20002000000 */
[----:B------:R-:W-:Y:S05]  /*09a0*/  BRA `(.L_x_6) ;  /* 0x0000000000047947 */ /* 0x000fea0003800000 */
.L_x_5:
[----:B------:R-:W-:Y:S06]  /*09b0*/  BAR.SYNC.DEFER_BLOCKING 0x0 ;  /* 0x0000000000007b1d */ /* 0x000fec0000010000 */
.L_x_6:
[----:B------:R-:W-:Y:S05]  /*09c0*/  @!P3 BRA `(.L_x_7) ;  /* 0x000000700010b947 */ /* 0x000fea0003800000 */
[----:B------:R-:W-:-:S13]  /*09d0*/  ISETP.GT.U32.AND P0, PT, R8, 0x1, PT ;  /* 0x000000010800780c */ /* 0x000fda0003f04070 */
[----:B------:R-:W-:Y:S05]  /*09e0*/  @P0 EXIT ;  /* 0x000000000000094d */ /* 0x000fea0003800000 */
[----:B------:R-:W-:Y:S01]  /*09f0*/  ULDC.64 UR4, c[0x0][0x650] ;  /* 0x0001940000047ab9 */ /* 0x000fe20000000a00 */
[----:B------:R-:W-:Y:S01]  /*0a00*/  PRMT R3, RZ, 0x7610, R3 ;  /* 0x00007610ff037816 */ /* 0x000fe20000000003 */
[----:B------:R-:W-:Y:S01]  /*0a10*/  IMAD.MOV.U32 R113, RZ, RZ, -0x1 ;  /* 0xffffffffff717424 */ /* 0x000fe200078e00ff */
[----:B------:R-:W-:Y:S01]  /*0a20*/  ISETP.GE.U32.AND P0, PT, R16, UR4, PT ;  /* 0x0000000410007c0c */ /* 0x000fe2000bf06070 */
[----:B------:R-:W-:Y:S02]  /*0a30*/  IMAD.MOV.U32 R103, RZ, RZ, -0x1 ;  /* 0xffffffffff677424 */ /* 0x000fe400078e00ff */
[----:B------:R-:W-:Y:S01]  /*0a40*/  IMAD.MOV.U32 R23, RZ, RZ, -0x1 ;  /* 0xffffffffff177424 */ /* 0x000fe200078e00ff */
[----:B------:R-:W-:-:S13]  /*0a50*/  ISETP.GE.U32.AND.EX P0, PT, R17, UR5, PT, P0 ;  /* 0x0000000511007c0c */ /* 0x000fda000bf06100 */
[----:B------:R-:W-:Y:S05]  /*0a60*/  @P0 BRA `(.L_x_8) ;  /* 0x00000004002c0947 */ /* 0x000fea0003800000 */
[----:B------:R-:W0:Y:S01]  /*0a70*/  LDC.64 R26, c[0x0][0x628] ;  /* 0x00018a00ff1a7b82 */ /* 0x000e220000000a00 */
[----:B------:R-:W-:Y:S02]  /*0a80*/  IMAD.MOV.U32 R10, RZ, RZ, R16 ;  /* 0x000000ffff0a7224 */ /* 0x000fe400078e0010 */
[----:B------:R-:W-:-:S05]  /*0a90*/  IMAD.MOV.U32 R11, RZ, RZ, R17 ;  /* 0x000000ffff0b7224 */ /* 0x000fca00078e0011 */
[----:B------:R-:W1:Y:S08]  /*0aa0*/  LDC R8, c[0x0][0x630] ;  /* 0x00018c00ff087b82 */ /* 0x000e700000000800 */
[----:B------:R-:W2:Y:S01]  /*0ab0*/  LDC.64 R28, c[0x0][0x620] ;  /* 0x00018800ff1c7b82 */ /* 0x000ea20000000a00 */
[----:B0-----:R-:W-:-:S04]  /*0ac0*/  ISETP.NE.U32.AND P0, PT, R26, RZ, PT ;  /* 0x000000ff1a00720c */ /* 0x001fc80003f05070 */
[----:B------:R-:W-:-:S13]  /*0ad0*/  ISETP.NE.AND.EX P0, PT, R27, RZ, PT, P0 ;  /* 0x000000ff1b00720c */ /* 0x000fda0003f05300 */
[----:B-12---:R-:W-:Y:S05]  /*0ae0*/  @!P0 BRA `(.L_x_9) ;  /* 0x0000000000288947 */ /* 0x006fea0003800000 */
[----:B------:R-:W0:Y:S02]  /*0af0*/  LDC R3, c[0x0][0x634] ;  /* 0x00018d00ff037b82 */ /* 0x000e240000000800 */
[----:B0-----:R-:W-:-:S05]  /*0b00*/  IADD3 R3, P0, R16, R3, RZ ;  /* 0x0000000310037210 */ /* 0x001fca0007f1e0ff */
[----:B------:R-:W-:-:S04]  /*0b10*/  IMAD.X R21, RZ, RZ, R17, P0 ;  /* 0x000000ffff157224 */ /* 0x000fc800000e0611 */
[----:B------:R-:W-:-:S04]  /*0b20*/  IMAD.WIDE.U32 R10, R21, R26, RZ ;  /* 0x0000001a150a7225 */ /* 0x000fc800078e00ff */
[----:B------:R-:W-:-:S04]  /*0b30*/  IMAD.WIDE.U32 R12, P0, R3, R27, R10 ;  /* 0x0000001b030c7225 */ /* 0x000fc8000780000a */
[----:B------:R-:W-:-:S04]  /*0b40*/  IMAD.WIDE.U32 R10, R3, R26, RZ ;  /* 0x0000001a030a7225 */ /* 0x000fc800078e00ff */
[----:B------:R-:W-:Y:S01]  /*0b50*/  IMAD.X R15, RZ, RZ, RZ, P0 ;  /* 0x000000ffff0f7224 */ /* 0x000fe200000e06ff */
[----:B------:R-:W-:Y:S01]  /*0b60*/  IADD3 RZ, P0, R11, R12, RZ ;  /* 0x0000000c0bff7210 */ /* 0x000fe20007f1e0ff */
[----:B------:R-:W-:-:S04]  /*0b70*/  IMAD.MOV.U32 R14, RZ, RZ, R13 ;  /* 0x000000ffff0e7224 */ /* 0x000fc800078e000d */
[----:B------:R-:W-:-:S08]  /*0b80*/  IMAD.WIDE.U32.X R10, R21, R27, R14, P0 ;  /* 0x0000001b150a7225 */ /* 0x000fd000000e040e */
.L_x_9:
[----:B------:R-:W0:Y:S01]  /*0b90*/  LDC.64 R32, c[0x0][0x640] ;  /* 0x00019000ff207b82 */ /* 0x000e220000000a00 */
[--C-:B------:R-:W-:Y:S01]  /*0ba0*/  SHF.R.U64 R27, R10, R8, R11.reuse ;  /* 0x000000080a1b7219 */ /* 0x100fe2000000120b */
[----:B------:R-:W-:Y:S01]  /*0bb0*/  IMAD R24, R9, R24, R4 ;  /* 0x0000001809187224 */ /* 0x000fe200078e0204 */
[----:B------:R-:W-:Y:S01]  /*0bc0*/  SHF.R.U32.HI R3, RZ, R8, R11 ;  /* 0x00000008ff037219 */ /* 0x000fe2000001160b */
[----:B------:R-:W-:Y:S01]  /*0bd0*/  IMAD.MOV.U32 R23, RZ, RZ, 0x1 ;  /* 0x00000001ff177424 */ /* 0x000fe200078e00ff */
[----:B------:R-:W-:-:S03]  /*0be0*/  IADD3 R5, P0, RZ, -R27, RZ ;  /* 0x8000001bff057210 */ /* 0x000fc60007f1e0ff */
[----:B------:R-:W1:Y:S02]  /*0bf0*/  LDC R12, c[0x0][0x618] ;  /* 0x00018600ff0c7b82 */ /* 0x000e640000000800 */
[----:B------:R-:W-:Y:S02]  /*0c00*/  IMAD.X R3, RZ, RZ, ~R3, P0 ;  /* 0x000000ffff037224 */ /* 0x000fe400000e0e03 */
[----:B------:R-:W-:-:S04]  /*0c10*/  IMAD.WIDE.U32 R10, R5, R28, R16 ;  /* 0x0000001c050a7225 */ /* 0x000fc800078e0010 */
[----:B------:R-:W2:Y:S01]  /*0c20*/  LDC R20, c[0x0][0x608] ;  /* 0x00018200ff147b82 */ /* 0x000ea20000000800 */
[----:B------:R-:W-:Y:S02]  /*0c30*/  IMAD R8, R3, R28, RZ ;  /* 0x0000001c03087224 */ /* 0x000fe400078e02ff */
[----:B------:R-:W-:Y:S02]  /*0c40*/  IMAD.MOV.U32 R3, RZ, RZ, -0x1 ;  /* 0xffffffffff037424 */ /* 0x000fe400078e00ff */
[----:B------:R-:W-:-:S03]  /*0c50*/  IMAD R5, R5, R29, R8 ;  /* 0x0000001d05057224 */ /* 0x000fc600078e0208 */
[----:B------:R-:W3:Y:S01]  /*0c60*/  LDC R30, c[0x0][0x658] ;  /* 0x00019600ff1e7b82 */ /* 0x000ee20000000800 */
[----:B------:R-:W-:Y:S01]  /*0c70*/  IMAD.IADD R5, R11, 0x1, R5 ;  /* 0x000000010b057824 */ /* 0x000fe200078e0205 */
[----:B0-----:R-:W-:-:S04]  /*0c80*/  ISETP.NE.U32.AND P0, PT, R32, RZ, PT ;  /* 0x000000ff2000720c */ /* 0x001fc80003f05070 */
[----:B------:R-:W-:Y:S02]  /*0c90*/  ISETP.NE.AND.EX P0, PT, R33, RZ, PT, P0 ;  /* 0x000000ff2100720c */ /* 0x000fe40003f05300 */
[----:B------:R-:W0:Y:S01]  /*0ca0*/  LDC R26, c[0x0][0x600] ;  /* 0x00018000ff1a7b82 */ /* 0x000e220000000800 */
[-CC-:B-1----:R-:W-:Y:S02]  /*0cb0*/  SHF.R.U64 R14, R10, R12.reuse, R5.reuse ;  /* 0x0000000c0a0e7219 */ /* 0x182fe40000001205 */
[----:B------:R-:W-:-:S05]  /*0cc0*/  SHF.R.U32.HI R5, RZ, R12, R5 ;  /* 0x0000000cff057219 */ /* 0x000fca0000011605 */
[----:B------:R-:W1:Y:S01]  /*0cd0*/  LDC R15, c[0x0][0x648] ;  /* 0x00019200ff0f7b82 */ /* 0x000e620000000800 */
[-CC-:B--2---:R-:W-:Y:S02]  /*0ce0*/  SHF.R.U64 R29, R14, R20.reuse, R5.reuse ;  /* 0x000000140e1d7219 */ /* 0x184fe40000001205 */
[----:B------:R-:W-:-:S05]  /*0cf0*/  SHF.R.U32.HI R5, RZ, R20, R5 ;  /* 0x00000014ff057219 */ /* 0x000fca0000011605 */
[----:B------:R-:W2:Y:S01]  /*0d00*/  LDC R21, c[0x0][0x638] ;  /* 0x00018e00ff157b82 */ /* 0x000ea20000000800 */
[-CC-:B---3--:R-:W-:Y:S02]  /*0d10*/  SHF.R.U64 R20, R29, R30.reuse, R5.reuse ;  /* 0x0000001e1d147219 */ /* 0x188fe40000001205 */
[-C--:B------:R-:W-:Y:S02]  /*0d20*/  SHF.L.U32 R3, R3, R30.reuse, RZ ;  /* 0x0000001e03037219 */ /* 0x080fe400000006ff */
[----:B------:R-:W-:Y:S01]  /*0d30*/  SHF.R.U32.HI R5, RZ, R30, R5 ;  /* 0x0000001eff057219 */ /* 0x000fe20000011605 */
[----:B------:R-:W-:Y:S01]  /*0d40*/  IMAD.MOV.U32 R4, RZ, RZ, R20 ;  /* 0x000000ffff047224 */ /* 0x000fe200078e0014 */
[----:B------:R-:W-:Y:S01]  /*0d50*/  LOP3.LUT R12, RZ, R3, RZ, 0x33, !PT ;  /* 0x00000003ff0c7212 */ /* 0x000fe200078e33ff */
[----:B------:R-:W3:Y:S01]  /*0d60*/  LDC R25, c[0x0][0x610] ;  /* 0x00018400ff197b82 */ /* 0x000ee20000000800 */
[----:B------:R-:W-:Y:S05]  /*0d70*/  @!P0 BRA `(.L_x_10) ;  /* 0x0000000000288947 */ /* 0x000fea0003800000 */
[----:B------:R-:W4:Y:S02]  /*0d80*/  LDC R3, c[0x0][0x64c] ;  /* 0x00019300ff037b82 */ /* 0x000f240000000800 */
[----:B----4-:R-:W-:-:S05]  /*0d90*/  IADD3 R3, P0, R20, R3, RZ ;  /* 0x0000000314037210 */ /* 0x010fca0007f1e0ff */
        /* <DEDUP_REMOVED lines=8> */
.L_x_10:
[----:B-1----:R-:W-:Y:S01]  /*0e20*/  SHF.R.U64 R4, R4, R15, R5 ;  /* 0x0000000f04047219 */ /* 0x002fe20000001205 */
[----:B0-----:R-:W-:Y:S01]  /*0e30*/  VIADD R5, R26, 0xffffffff ;  /* 0xffffffff1a057836 */ /* 0x001fe20000000000 */
[----:B------:R-:W-:Y:S01]  /*0e40*/  SHF.L.U32 R3, R23, R30, RZ ;  /* 0x0000001e17037219 */ /* 0x000fe200000006ff */
[----:B------:R-:W-:Y:S01]  /*0e50*/  IMAD.MOV.U32 R23, RZ, RZ, R27 ;  /* 0x000000ffff177224 */ /* 0x000fe200078e001b */
[----:B------:R-:W-:Y:S01]  /*0e60*/  LOP3.LUT R12, R29, R12, RZ, 0xc0, !PT ;  /* 0x0000000c1d0c7212 */ /* 0x000fe200078ec0ff */
[----:B------:R-:W-:Y:S01]  /*0e70*/  IMAD.MOV R8, RZ, RZ, -R4 ;  /* 0x000000ffff087224 */ /* 0x000fe200078e0a04 */
[----:B------:R-:W-:-:S03]  /*0e80*/  SEL R7, R7, R24, !P1 ;  /* 0x0000001807077207 */ /* 0x000fc60004800000 */
[----:B------:R-:W-:Y:S01]  /*0e90*/  IMAD R12, R3, R4, R12 ;  /* 0x00000004030c7224 */ /* 0x000fe200078e020c */
[----:B------:R-:W-:Y:S01]  /*0ea0*/  LOP3.LUT R4, R14, R5, RZ, 0xc0, !PT ;  /* 0x000000050e047212 */ /* 0x000fe200078ec0ff */
[----:B--2---:R-:W-:Y:S02]  /*0eb0*/  IMAD R3, R8, R21, R20 ;  /* 0x0000001508037224 */ /* 0x004fe400078e0214 */
[----:B---3--:R-:W-:Y:S02]  /*0ec0*/  IMAD R7, R12, R25, R7 ;  /* 0x000000190c077224 */ /* 0x008fe400078e0207 */
[----:B------:R-:W-:Y:S02]  /*0ed0*/  IMAD.MOV.U32 R5, RZ, RZ, 0x1 ;  /* 0x00000001ff057424 */ /* 0x000fe400078e00ff */
[----:B------:R-:W-:-:S03]  /*0ee0*/  IMAD R4, R3, R26, R4 ;  /* 0x0000001a03047224 */ /* 0x000fc600078e0204 */
[----:B------:R-:W-:Y:S02]  /*0ef0*/  PRMT R3, R5, 0x7610, R3 ;  /* 0x0000761005037816 */ /* 0x000fe40000000003 */
[----:B------:R-:W-:Y:S02]  /*0f00*/  SEL R103, R4, R7, !P1 ;  /* 0x0000000704677207 */ /* 0x000fe40004800000 */
[----:B------:R-:W-:-:S07]  /*0f10*/  SEL R113, R7, R4, !P1 ;  /* 0x0000000407717207 */ /* 0x000fce0004800000 */
.L_x_8:
[----:B------:R-:W-:-:S08]  /*0f20*/  NOP ;  /* 0x0000000000007918 */ /* 0x000fd00000000000 */
[----:B------:R-:W0:Y:S02]  /*0f30*/  USETMAXREG.TRY_ALLOC.CTAPOOL UP0, 0xe8 ;  /* 0x000000e8000079c8 */ /* 0x000e240008000600 */
[----:B0-----:R-:W-:-:S13]  /*0f40*/  PLOP3.LUT P0, PT, PT, PT, UP0, 0x80, 0x0 ;  /* 0x000000000000781c */ /* 0x001fda0003f0f008 */
[----:B------:R-:W-:Y:S05]  /*0f50*/  @!P0 BRA `(.L_x_8) ;  /* 0xfffffffc00f08947 */ /* 0x000fea000383ffff */
[----:B------:R-:W-:Y:S01]  /*0f60*/  ULDC.64 UR4, c[0x0][0x598] ;  /* 0x0001660000047ab9 */ /* 0x000fe20000000a00 */
[----:B------:R-:W-:Y:S01]  /*0f70*/  ULDC.64 UR36, c[0x0][0x208] ;  /* 0x0000820000247ab9 */ /* 0x000fe20000000a00 */
[----:B------:R-:W-:-:S04]  /*0f80*/  ISETP.NE.U32.AND P0, PT, RZ, UR4, PT ;  /* 0x00000004ff007c0c */ /* 0x000fc8000bf05070 */
[----:B------:R-:W-:-:S13]  /*0f90*/  ISETP.NE.AND.EX P0, PT, RZ, UR5, PT, P0 ;  /* 0x00000005ff007c0c */ /* 0x000fda000bf05300 */
[----:B------:R-:W-:Y:S05]  /*0fa0*/  @!P0 BRA `(.L_x_11) ;  /* 0x00000000001c8947 */ /* 0x000fea0003800000 */
[----:B------:R-:W0:Y:S02]  /*0fb0*/  LDC.64 R4, c[0x0][0x598] ;  /* 0x00016600ff047b82 */ /* 0x000e240000000a00 */
[----:B0-----:R-:W2:Y:S02]  /*0fc0*/  LDG.E.64 R4, desc[UR36][R4.64] ;  /* 0x0000002404047981 */ /* 0x001ea4000c1e1b00 */
[----:B--2---:R-:W-:-:S04]  /*0fd0*/  ISETP.NE.U32.AND P0, PT, R4, RZ, PT ;  /* 0x000000ff0400720c */ /* 0x004fc80003f05070 */
[----:B------:R-:W-:-:S13]  /*0fe0*/  ISETP.NE.AND.EX P0, PT, R5, RZ, PT, P0 ;  /* 0x000000ff0500720c */ /* 0x000fda0003f05300 */
[----:B------:R-:W-:Y:S05]  /*0ff0*/  @!P0 BRA `(.L_x_11) ;  /* 0x0000000000088947 */ /* 0x000fea0003800000 */
[----:B------:R0:W5:Y:S01]  /*1000*/  LD.E R90, desc[UR36][R4.64] ;  /* 0x00000024045a7980 */ /* 0x000162000c101900 */
[----:B------:R-:W-:Y:S05]  /*1010*/  BRA `(.L_x_12) ;  /* 0x0000000000247947 */ /* 0x000fea0003800000 */
.L_x_11:
[----:B------:R-:W-:Y:S02]  /*1020*/  ULDC.64 UR4, c[0x0][0x588] ;  /* 0x0001620000047ab9 */ /* 0x000fe40000000a00 */
[----:B------:R-:W-:-:S04]  /*1030*/  ISETP.NE.U32.AND P0, PT, RZ, UR4, PT ;  /* 0x00000004ff007c0c */ /* 0x000fc8000bf05070 */
[----:B------:R-:W-:-:S13]  /*1040*/  ISETP.NE.AND.EX P0, PT, RZ, UR5, PT, P0 ;  /* 0x00000005ff007c0c */ /* 0x000fda000bf05300 */
[----:B------:R-:W-:Y:S05]  /*1050*/  @!P0 BRA `(.L_x_13) ;  /* 0x00000000000c8947 */ /* 0x000fea0003800000 */
[----:B------:R-:W0:Y:S02]  /*1060*/  LDC.64 R90, c[0x0][0x588] ;  /* 0x00016200ff5a7b82 */ /* 0x000e240000000a00 */
[----:B0-----:R1:W5:Y:S01]  /*1070*/  LDG.E R90, desc[UR36][R90.64] ;  /* 0x000000245a5a7981 */ /* 0x001362000c1e1900 */
[----:B------:R-:W-:Y:S05]  /*1080*/  BRA `(.L_x_12) ;  /* 0x0000000000087947 */ /* 0x000fea0003800000 */
.L_x_13:
[----:B------:R-:W-:Y:S02]  /*1090*/  ULDC UR4, c[0x0][0x580] ;  /* 0x0001600000047ab9 */ /* 0x000fe40000000800 */
[----:B------:R-:W-:-:S07]  /*10a0*/  IMAD.U32 R90, RZ, RZ, UR4 ;  /* 0x00000004ff5a7e24 */ /* 0x000fce000f8e00ff */
.L_x_12:
[----:B------:R-:W-:Y:S02]  /*10b0*/  ULDC.64 UR4, c[0x0][0x5a0] ;  /* 0x0001680000047ab9 */ /* 0x000fe40000000a00 */
[----:B------:R-:W-:-:S04]  /*10c0*/  ISETP.NE.U32.AND P0, PT, RZ, UR4, PT ;  /* 0x00000004ff007c0c */ /* 0x000fc8000bf05070 */
[----:B------:R-:W-:-:S13]  /*10d0*/  ISETP.NE.AND.EX P0, PT, RZ, UR5, PT, P0 ;  /* 0x00000005ff007c0c */ /* 0x000fda000bf05300 */
[----:B------:R-:W-:Y:S05]  /*10e0*/  @!P0 BRA `(.L_x_14) ;  /* 0x00000000001c8947 */ /* 0x000fea0003800000 */
[----:B0-----:R-:W0:Y:S02]  /*10f0*/  LDC.64 R4, c[0x0][0x5a0] ;  /* 0x00016800ff047b82 */ /* 0x001e240000000a00 */
[----:B0-----:R-:W2:Y:S02]  /*1100*/  LDG.E.64 R4, desc[UR36][R4.64] ;  /* 0x0000002404047981 */ /* 0x001ea4000c1e1b00 */
[----:B--2---:R-:W-:-:S04]  /*1110*/  ISETP.NE.U32.AND P0, PT, R4, RZ, PT ;  /* 0x000000ff0400720c */ /* 0x004fc80003f05070 */
[----:B------:R-:W-:-:S13]  /*1120*/  ISETP.NE.AND.EX P0, PT, R5, RZ, PT, P0 ;  /* 0x000000ff0500720c */ /* 0x000fda0003f05300 */
[----:B------:R-:W-:Y:S05]  /*1130*/  @!P0 BRA `(.L_x_14) ;  /* 0x0000000000088947 */ /* 0x000fea0003800000 */
[----:B-1----:R0:W5:Y:S01]  /*1140*/  LD.E R91, desc[UR36][R4.64] ;  /* 0x00000024045b7980 */ /* 0x002162000c101900 */
[----:B------:R-:W-:Y:S05]  /*1150*/  BRA `(.L_x_15) ;  /* 0x0000000000247947 */ /* 0x000fea0003800000 */
.L_x_14:
[----:B------:R-:W-:Y:S02]  /*1160*/  ULDC.64 UR4, c[0x0][0x590] ;  /* 0x0001640000047ab9 */ /* 0x000fe40000000a00 */
[----:B------:R-:W-:-:S04]  /*1170*/  ISETP.NE.U32.AND P0, PT, RZ, UR4, PT ;  /* 0x00000004ff007c0c */ /* 0x000fc8000bf05070 */
[----:B------:R-:W-:-:S13]  /*1180*/  ISETP.NE.AND.EX P0, PT, RZ, UR5, PT, P0 ;  /* 0x00000005ff007c0c */ /* 0x000fda000bf05300 */
[----:B------:R-:W-:Y:S05]  /*1190*/  @!P0 BRA `(.L_x_16) ;  /* 0x00000000000c8947 */ /* 0x000fea0003800000 */
[----:B0-----:R-:W1:Y:S02]  /*11a0*/  LDC.64 R4, c[0x0][0x590] ;  /* 0x00016400ff047b82 */ /* 0x001e640000000a00 */
[----:B-1----:R1:W5:Y:S01]  /*11b0*/  LDG.E R91, desc[UR36][R4.64] ;  /* 0x00000024045b7981 */ /* 0x002362000c1e1900 */
[----:B------:R-:W-:Y:S05]  /*11c0*/  BRA `(.L_x_15) ;  /* 0x0000000000087947 */ /* 0x000fea0003800000 */
.L_x_16:
[----:B------:R-:W-:Y:S02]  /*11d0*/  ULDC UR4, c[0x0][0x584] ;  /* 0x0001610000047ab9 */ /* 0x000fe40000000800 */
[----:B-1----:R-:W-:-:S07]  /*11e0*/  IMAD.U32 R91, RZ, RZ, UR4 ;  /* 0x00000004ff5b7e24 */ /* 0x002fce000f8e00ff */
.L_x_15:
[----:B------:R-:W-:-:S13]  /*11f0*/  LOP3.LUT P0, RZ, R3, 0xff, RZ, 0xc0, !PT ;  /* 0x000000ff03ff7812 */ /* 0x000fda000780c0ff */
[----:B------:R-:W-:Y:S05]  /*1200*/  @!P0 EXIT ;  /* 0x000000000000894d */ /* 0x000fea0003800000 */
[----:B------:R-:W2:Y:S01]  /*1210*/  LDC R96, c[0x0][0x658] ;  /* 0x00019600ff607b82 */ /* 0x000ea20000000800 */
[----:B------:R-:W-:Y:S01]  /*1220*/  ULDC.64 UR6, c[0x0][0x288] ;  /* 0x0000a20000067ab9 */ /* 0x000fe20000000a00 */
[----:B------:R-:W-:Y:S01]  /*1230*/  LOP3.LUT R6, R6, 0x1, RZ, 0xc0, !PT ;  /* 0x0000000106067812 */ /* 0x000fe200078ec0ff */
[----:B------:R-:W-:Y:S01]  /*1240*/  UIADD3 UR4, UR7, 0x3f, URZ ;  /* 0x0000003f07047890 */ /* 0x000fe2000fffe03f */
[----:B------:R-:W-:Y:S01]  /*1250*/  SHF.R.U32.HI R3, RZ, 0x2, R98 ;  /* 0x00000002ff037819 */ /* 0x000fe20000011662 */
[----:B01----:R-:W-:Y:S01]  /*1260*/  IMAD.MOV.U32 R5, RZ, RZ, -0x1 ;  /* 0xffffffffff057424 */ /* 0x003fe200078e00ff */
[----:B------:R-:W-:Y:S01]  /*1270*/  SHF.R.U32.HI R0, RZ, 0x1, R0 ;  /* 0x00000001ff007819 */ /* 0x000fe20000011600 */
[----:B------:R-:W-:Y:S01]  /*1280*/  USHF.R.S32.HI UR5, URZ, 0x1f, UR4 ;  /* 0x0000001f3f057899 */ /* 0x000fe20008011404 */
[----:B------:R-:W0:Y:S01]  /*1290*/  LDC.64 R92, c[0x0][0x5c8] ;  /* 0x00017200ff5c7b82 */ /* 0x000e220000000a00 */
[----:B------:R-:W-:Y:S01]  /*12a0*/  IMAD.SHL.U32 R88, R6, 0x40, RZ ;  /* 0x0000004006587824 */ /* 0x000fe200078e00ff */
[----:B------:R-:W-:Y:S01]  /*12b0*/  LOP3.LUT R3, R3, 0x7, RZ, 0xc0, !PT ;  /* 0x0000000703037812 */ /* 0x000fe200078ec0ff */
[----:B------:R-:W-:Y:S01]  /*12c0*/  ULEA.HI UR5, UR5, UR4, URZ, 0x6 ;  /* 0x0000000405057291 */ /* 0x000fe2000f8f303f */
[----:B------:R-:W-:Y:S01]  /*12d0*/  LOP3.LUT R0, R0, 0x30, RZ, 0xc0, !PT ;  /* 0x0000003000007812 */ /* 0x000fe200078ec0ff */
[----:B------:R-:W-:Y:S01]  /*12e0*/  IMAD.MOV.U32 R7, RZ, RZ, 0x1 ;  /* 0x00000001ff077424 */ /* 0x000fe200078e00ff */
[--C-:B------:R-:W-:Y:S01]  /*12f0*/  LOP3.LUT R88, R88, 0x40, R3.reuse, 0xe2, !PT ;  /* 0x0000004058587812 */ /* 0x100fe200078ee203 */
[----:B------:R-:W-:Y:S01]  /*1300*/  USHF.R.S32.HI UR43, URZ, 0x6, UR5 ;  /* 0x000000063f2b7899 */ /* 0x000fe20008011405 */
[----:B------:R-:W1:Y:S01]  /*1310*/  LDC R100, c[0x0][0x600] ;  /* 0x00018000ff647b82 */ /* 0x000e620000000800 */
[----:B------:R-:W-:Y:S01]  /*1320*/  IADD3 R3, RZ, -R0, -R3 ;  /* 0x80000000ff037210 */ /* 0x000fe20007ffe803 */
[----:B------:R-:W-:Y:S01]  /*1330*/  IMAD.U32 R4, RZ, RZ, UR6 ;  /* 0x00000006ff047e24 */ /* 0x000fe2000f8e00ff */
[C---:B------:R-:W-:Y:S01]  /*1340*/  LOP3.LUT R97, R98.reuse, 0x3, RZ, 0xc0, !PT ;  /* 0x0000000362617812 */ /* 0x040fe200078ec0ff */
[----:B------:R-:W-:Y:S01]  /*1350*/  UISETP.LT.AND UP0, UPT, UR43, 0x1, UPT ;  /* 0x000000012b00788c */ /* 0x000fe2000bf01270 */
[----:B------:R-:W-:Y:S01]  /*1360*/  LOP3.LUT R99, R98, 0x80, RZ, 0xc0, !PT ;  /* 0x0000008062637812 */ /* 0x000fe200078ec0ff */
[----:B------:R-:W-:Y:S01]  /*1370*/  IMAD R3, R6, -0x40, R3 ;  /* 0xffffffc006037824 */ /* 0x000fe200078e0203 */
[----:B------:R-:W-:Y:S01]  /*1380*/  ULDC UR4, c[0x0][0x284] ;  /* 0x0000a10000047ab9 */ /* 0x000fe20000000800 */
[----:B--2---:R-:W-:Y:S01]  /*1390*/  SHF.L.U32 R5, R5, R96, RZ ;  /* 0x0000006005057219 */ /* 0x004fe200000006ff */
[----:B------:R-:W-:Y:S01]  /*13a0*/  USEL UR44, UR43, 0x1, UP0 ;  /* 0x000000012b2c7887 */ /* 0x000fe20008000000 */
[----:B------:R-:W-:Y:S01]  /*13b0*/  IMAD R97, R97, -0x2, R4 ;  /* 0xfffffffe61617824 */ /* 0x000fe200078e0204 */
[----:B------:R-:W-:Y:S01]  /*13c0*/  LOP3.LUT R88, R88, R0, RZ, 0xfc, !PT ;  /* 0x0000000058587212 */ /* 0x000fe200078efcff */
[----:B------:R-:W-:Y:S01]  /*13d0*/  IMAD.SHL.U32 R98, R98, 0x2, RZ ;  /* 0x0000000262627824 */ /* 0x000fe200078e00ff */
[----:B------:R-:W-:Y:S01]  /*13e0*/  SHF.L.U32 R96, R7, R96, RZ ;  /* 0x0000006007607219 */ /* 0x000fe200000006ff */
[----:B------:R-:W-:Y:S01]  /*13f0*/  VIADD R102, R3, UR4 ;  /* 0x0000000403667c36 */ /* 0x000fe20008000000 */
[----:B------:R-:W-:Y:S01]  /*1400*/  LOP3.LUT R118, R18, 0x1, RZ, 0xfc, !PT ;  /* 0x0000000112767812 */ /* 0x000fe200078efcff */
[----:B------:R-:W-:Y:S01]  /*1410*/  IMAD.MOV.U32 R89, RZ, RZ, RZ ;  /* 0x000000ffff597224 */ /* 0x000fe200078e00ff */
[C-C-:B0-----:R-:W-:Y:S01]  /*1420*/  SHF.L.U64.HI R94, R92.reuse, 0x7, R93.reuse ;  /* 0x000000075c5e7819 */ /* 0x141fe2000001025d */
[----:B------:R-:W-:Y:S01]  /*1430*/  UIADD3 UR44, UR43, -UR44, URZ ;  /* 0x8000002c2b2c7290 */ /* 0x000fe2000fffe03f */
[C---:B------:R-:W-:Y:S01]  /*1440*/  SHF.L.U64.HI R95, R92.reuse, 0x3, R93 ;  /* 0x000000035c5f7819 */ /* 0x040fe2000001025d */
[C---:B------:R-:W-:Y:S01]  /*1450*/  IMAD.SHL.U32 R93, R92.reuse, 0x80, RZ ;  /* 0x000000805c5d7824 */ /* 0x040fe200078e00ff */
[----:B------:R-:W-:Y:S01]  /*1460*/  SHF.R.U32.HI R99, RZ, 0x7, R99 ;  /* 0x00000007ff637819 */ /* 0x000fe20000011663 */
[----:B------:R-:W-:Y:S01]  /*1470*/  IMAD.SHL.U32 R92, R92, 0x8, RZ ;  /* 0x000000085c5c7824 */ /* 0x000fe200078e00ff */
[----:B------:R-:W-:Y:S01]  /*1480*/  LOP3.LUT R101, RZ, R5, RZ, 0x33, !PT ;  /* 0x00000005ff657212 */ /* 0x000fe200078e33ff */
[----:B-1----:R-:W-:Y:S01]  /*1490*/  VIADD R100, R100, 0xffffffff ;  /* 0xffffffff64647836 */ /* 0x002fe20000000000 */
[----:B------:R-:W-:Y:S01]  /*14a0*/  UMOV UR40, URZ ;  /* 0x0000003f00287c82 */ /* 0x000fe20008000000 */
[----:B------:R-:W-:-:S05]  /*14b0*/  UMOV UR42, URZ ;  /* 0x0000003f002a7c82 */ /* 0x000fca0008000000 */
.L_x_160:
[----:B0-----:R-:W0:Y:S01]  /*14c0*/  SHFL.IDX PT, R0, R99, RZ, 0x1f ;  /* 0x00001fff63007589 */ /* 0x001e2200000e0000 */
[----:B-1----:R-:W1:Y:S01]  /*14d0*/  S2UR UR7, SR_CgaCtaId ;  /* 0x00000000000779c3 */ /* 0x002e620000008800 */
[----:B------:R-:W-:Y:S01]  /*14e0*/  UMOV UR6, 0x400 ;  /* 0x0000040000067882 */ /* 0x000fe20000000000 */
[----:B0-----:R-:W-:Y:S01]  /*14f0*/  R2UR UR4, R0 ;  /* 0x00000000000472ca */ /* 0x001fe200000e0000 */
[----:B-1----:R-:W-:-:S12]  /*1500*/  ULEA UR6, UR7, UR6, 0x18 ;  /* 0x0000000607067291 */ /* 0x002fd8000f8ec03f */
[----:B------:R-:W-:-:S04]  /*1510*/  ULEA.HI UR5, UR4, UR4, URZ, 0x1 ;  /* 0x0000000404057291 */ /* 0x000fc8000f8f083f */
[----:B------:R-:W-:-:S04]  /*1520*/  ULOP3.LUT UR5, UR5, 0x7fffe, URZ, 0xc0, !UPT ;  /* 0x0007fffe05057892 */ /* 0x000fc8000f8ec03f */
[----:B------:R-:W-:-:S03]  /*1530*/  UIADD3 UR5, UR4, -UR5, URZ ;  /* 0x8000000504057290 */ /* 0x000fc6000fffe03f */
[----:B------:R-:W-:Y:S01]  /*1540*/  ULDC UR4, c[0x0][0x28c] ;  /* 0x0000a30000047ab9 */ /* 0x000fe20000000800 */
[----:B------:R-:W-:Y:S01]  /*1550*/  ULEA UR5, UR5, UR6, 0xd ;  /* 0x0000000605057291 */ /* 0x000fe2000f8e683f */
[----:B------:R-:W-:-:S03]  /*1560*/  ISETP.LT.AND P0, PT, RZ, UR4, PT ;  /* 0x00000004ff007c0c */ /* 0x000fc6000bf01270 */
[----:B------:R-:W-:-:S04]  /*1570*/  UIADD3 UR5, UR5, 0x100, URZ ;  /* 0x0000010005057890 */ /* 0x000fc8000fffe03f */
[----:B------:R-:W-:-:S04]  /*1580*/  USHF.R.U32.HI UR5, URZ, 0x4, UR5 ;  /* 0x000000043f057899 */ /* 0x000fc80008011605 */
[----:B------:R-:W-:-:S04]  /*1590*/  ULOP3.LUT UR5, UR5, 0x3fff, URZ, 0xc0, !UPT ;  /* 0x00003fff05057892 */ /* 0x000fc8000f8ec03f */
[----:B------:R-:W-:Y:S01]  /*15a0*/  ULOP3.LUT UR45, UR5, 0x10000, URZ, 0xfc, !UPT ;  /* 0x00010000052d7892 */ /* 0x000fe2000f8efc3f */
[----:B--234-:R-:W-:Y:S11]  /*15b0*/  @P0 BRA `(.L_x_17) ;  /* 0x0000000000400947 */ /* 0x01cff60003800000 */
[----:B------:R-:W-:Y:S01]  /*15c0*/  MOV R0, 0x0 ;  /* 0x0000000000007802 */ /* 0x000fe20000000f00 */
[----:B------:R-:W-:Y:S01]  /*15d0*/  ULDC.64 UR4, c[0x4][0x68] ;  /* 0x01001a0000047ab9 */ /* 0x000fe20000000a00 */
[----:B------:R-:W-:Y:S01]  /*15e0*/  ULDC.64 UR6, c[0x4][0x8] ;  /* 0x0100020000067ab9 */ /* 0x000fe20000000a00 */
[----:B------:R-:W-:Y:S01]  /*15f0*/  IMAD.U32 R4, RZ, RZ, UR4 ;  /* 0x00000004ff047e24 */ /* 0x000fe2000f8e00ff */
[----:B------:R0:W1:Y:S01]  /*1600*/  LDC.64 R14, c[0x4][R0] ;  /* 0x01000000000e7b82 */ /* 0x0000620000000a00 */
[----:B------:R-:W-:Y:S01]  /*1610*/  IMAD.U32 R5, RZ, RZ, UR5 ;  /* 0x00000005ff057e24 */ /* 0x000fe2000f8e00ff */
[----:B------:R-:W-:Y:S01]  /*1620*/  ULDC.64 UR4, c[0x4][0x70] ;  /* 0x01001c0000047ab9 */ /* 0x000fe20000000a00 */
[----:B------:R-:W-:Y:S02]  /*1630*/  IMAD.U32 R10, RZ, RZ, UR6 ;  /* 0x00000006ff0a7e24 */ /* 0x000fe4000f8e00ff */
[----:B------:R-:W-:Y:S02]  /*1640*/  IMAD.U32 R6, RZ, RZ, UR4 ;  /* 0x00000004ff067e24 */ /* 0x000fe4000f8e00ff */
[----:B------:R-:W-:-:S02]  /*1650*/  IMAD.U32 R7, RZ, RZ, UR5 ;  /* 0x00000005ff077e24 */ /* 0x000fc4000f8e00ff */
[----:B------:R-:W-:Y:S02]  /*1660*/  IMAD.U32 R11, RZ, RZ, UR7 ;  /* 0x00000007ff0b7e24 */ /* 0x000fe4000f8e00ff */
[----:B------:R-:W-:Y:S02]  /*1670*/  IMAD.MOV.U32 R8, RZ, RZ, 0x1e1 ;  /* 0x000001e1ff087424 */ /* 0x000fe400078e00ff */
[----:B------:R-:W-:Y:S02]  /*1680*/  IMAD.MOV.U32 R12, RZ, RZ, 0x1 ;  /* 0x00000001ff0c7424 */ /* 0x000fe400078e00ff */
[----:B0-----:R-:W-:-:S07]  /*1690*/  IMAD.MOV.U32 R13, RZ, RZ, RZ ;  /* 0x000000ffff0d7224 */ /* 0x001fce00078e00ff */
[----:B------:R-:W-:-:S07]  /*16a0*/  LEPC R20, `(.L_x_17) ;  /* 0x000000001014794e */ /* 0x000fce0000000000 */
[----:B-1---5:R-:W-:Y:S05]  /*16b0*/  CALL.ABS.NOINC R14 ;  /* 0x000000000e007343 */ /* 0x022fea0003c00000 */
.L_x_17:
[----:B------:R-:W-:-:S13]  /*16c0*/  ISETP.NE.AND P0, PT, R118, 0x3, PT ;  /* 0x000000037600780c */ /* 0x000fda0003f05270 */
[----:B------:R-:W-:Y:S05]  /*16d0*/  @!P0 BRA `(.L_x_18) ;  /* 0x0000000000048947 */ /* 0x000fea0003800000 */
[----:B------:R-:W-:Y:S01]  /*16e0*/  BPT.TRAP 0x1 ;  /* 0x000000040000795c */ /* 0x000fe20000300000 */
.L_x_18:
[----:B------:R-:W0:Y:S01]  /*16f0*/  S2UR UR5, SR_CgaCtaId ;  /* 0x00000000000579c3 */ /* 0x000e220000008800 */
[----:B------:R-:W-:Y:S01]  /*1700*/  UMOV UR4, 0x400 ;  /* 0x0000040000047882 */ /* 0x000fe20000000000 */
[----:B------:R-:W-:Y:S02]  /*1710*/  IMAD.U32 R0, RZ, RZ, UR40 ;  /* 0x00000028ff007e24 */ /* 0x000fe4000f8e00ff */
[----:B------:R-:W-:-:S03]  /*1720*/  IMAD.U32 R3, RZ, RZ, UR42 ;  /* 0x0000002aff037e24 */ /* 0x000fc6000f8e00ff */
[----:B------:R-:W-:Y:S01]  /*1730*/  SHF.L.U32 R0, R0, 0x1f, RZ ;  /* 0x0000001f00007819 */ /* 0x000fe200000006ff */
[----:B0-----:R-:W-:-:S06]  /*1740*/  ULEA UR4, UR5, UR4, 0x18 ;  /* 0x0000000405047291 */ /* 0x001fcc000f8ec03f */
[----:B------:R-:W-:-:S04]  /*1750*/  IMAD.U32 R6, RZ, RZ, UR4 ;  /* 0x00000004ff067e24 */ /* 0x000fc8000f8e00ff */
[----:B------:R-:W-:-:S04]  /*1760*/  IMAD R3, R3, 0x8, R6 ;  /* 0x0000000803037824 */ /* 0x000fc800078e0206 */
[----:B------:R0:W1:Y:S01]  /*1770*/  SYNCS.PHASECHK.TRANS64.TRYWAIT P1, [R3+URZ], R0 ;  /* 0x00000000030075a7 */ /* 0x000062000802017f */
[----:B------:R-:W-:Y:S05]  /*1780*/  @!P0 BRA `(.L_x_19) ;  /* 0x0000000000048947 */ /* 0x000fea0003800000 */
[----:B------:R-:W-:Y:S01]  /*1790*/  BPT.TRAP 0x1 ;  /* 0x000000040000795c */ /* 0x000fe20000300000 */
.L_x_19:
[----:B------:R-:W-:-:S05]  /*17a0*/  IMAD.U32 R4, RZ, RZ, UR44 ;  /* 0x0000002cff047e24 */ /* 0x000fca000f8e00ff */
[----:B------:R-:W-:Y:S01]  /*17b0*/  ISETP.GE.AND P2, PT, R4, 0x1, PT ;  /* 0x000000010400780c */ /* 0x000fe20003f46270 */
[----:B-1----:R-:W-:-:S12]  /*17c0*/  @P1 BRA `(.L_x_20) ;  /* 0x0000000000081947 */ /* 0x002fd80003800000 */
[----:B------:R-:W1:Y:S02]  /*17d0*/  SYNCS.PHASECHK.TRANS64.TRYWAIT P1, [R3+URZ], R0 ;  /* 0x00000000030075a7 */ /* 0x000e64000802017f */
[----:B-1----:R-:W-:Y:S05]  /*17e0*/  @!P1 BRA `(.L_x_21) ;  /* 0x00000078000c9947 */ /* 0x002fea0003800000 */
.L_x_20:
[----:B------:R-:W-:Y:S05]  /*17f0*/  WARPSYNC.ALL ;  /* 0x0000000000007948 */ /* 0x000fea0003800000 */
[----:B------:R-:W-:Y:S01]  /*1800*/  R2UR UR4, R6 ;  /* 0x00000000060472ca */ /* 0x000fe200000e0000 */
[----:B------:R-:W-:Y:S01]  /*1810*/  ULEA UR8, UR42, UR45, 0xc ;  /* 0x0000002d2a087291 */ /* 0x000fe2000f8e603f */
[----:B------:R-:W-:Y:S01]  /*1820*/  WARPGROUP.ARRIVE ;  /* 0x00000000000079c5 */ /* 0x000fe20000000000 */
[----:B------:R-:W-:Y:S01]  /*1830*/  UMOV UR9, 0x40000040 ;  /* 0x4000004000097882 */ /* 0x000fe20000000000 */
[----:B------:R-:W-:Y:S01]  /*1840*/  UMOV UR11, 0x40000040 ;  /* 0x40000040000b7882 */ /* 0x000fe20000000000 */
[----:B------:R-:W-:Y:S01]  /*1850*/  UIADD3 UR12, UR8, 0x400, URZ ;  /* 0x00000400080c7890 */ /* 0x000fe2000fffe03f */
[----:B------:R-:W-:Y:S01]  /*1860*/  UMOV UR15, UR11 ;  /* 0x0000000b000f7c82 */ /* 0x000fe20008000000 */
[----:B------:R-:W-:Y:S01]  /*1870*/  UMOV UR13, 0x40000040 ;  /* 0x40000040000d7882 */ /* 0x000fe20000000000 */
[----:B------:R-:W-:-:S05]  /*1880*/  UIADD3 UR5, UR8, 0x402, URZ ;  /* 0x0000040208057890 */ /* 0x000fca000fffe03f */
[----:B------:R-:W-:-:S04]  /*1890*/  UIADD3 UR4, UR4, 0x40100, URZ ;  /* 0x0004010004047890 */ /* 0x000fc8000fffe03f */
[----:B------:R-:W-:-:S04]  /*18a0*/  USHF.R.U32.HI UR4, URZ, 0x4, UR4 ;  /* 0x000000043f047899 */ /* 0x000fc80008011604 */
[----:B------:R-:W-:-:S04]  /*18b0*/  ULOP3.LUT UR4, UR4, 0x3fff, URZ, 0xc0, !UPT ;  /* 0x00003fff04047892 */ /* 0x000fc8000f8ec03f */
[----:B------:R-:W-:-:S04]  /*18c0*/  ULOP3.LUT UR4, UR4, 0x10000, URZ, 0xfc, !UPT ;  /* 0x0001000004047892 */ /* 0x000fc8000f8efc3f */
[----:B------:R-:W-:-:S07]  /*18d0*/  ULEA UR6, UR42, UR4, 0xa ;  /* 0x000000042a067291 */ /* 0x000fce000f8e503f */
[----:B------:R-:W-:Y:S02]  /*18e0*/  UMOV UR10, UR6 ;  /* 0x00000006000a7c82 */ /* 0x000fe40008000000 */
[----:B------:R-:W-:Y:S01]  /*18f0*/  HGMMA.64x64x8.F32.TF32 R56, gdesc[UR8], RZ, !UPT, gsb0 ;  /* 0x04e00000083879f0 */ /* 0x000fe2000c0028ff */
[----:B------:R-:W-:Y:S01]  /*1900*/  UMOV UR14, UR10 ;  /* 0x0000000a000e7c82 */ /* 0x000fe20008000000 */
[----:B------:R-:W-:Y:S01]  /*1910*/  UIADD3 UR10, UR6, 0x206, URZ ;  /* 0x00000206060a7890 */ /* 0x000fe2000fffe03f */
[----:B------:R-:W-:Y:S01]  /*1920*/  UMOV UR9, 0x40000040 ;  /* 0x4000004000097882 */ /* 0x000fe20000000000 */
[----:B------:R-:W-:Y:S01]  /*1930*/  UMOV UR11, 0x40000040 ;  /* 0x40000040000b7882 */ /* 0x000fe20000000000 */
[----:B------:R-:W-:Y:S02]  /*1940*/  WARPGROUP.DEPBAR.LE gsb0, 0x0 ;  /* 0x00008000000079c5 */ /* 0x000fe40000010000 */
[----:B------:R-:W-:-:S06]  /*1950*/  WARPGROUP.ARRIVE ;  /* 0x00000000000079c5 */ /* 0x000fcc0000000000 */
[----:B------:R-:W-:Y:S01]  /*1960*/  HGMMA.64x64x8.F32.TF32 R24, gdesc[UR12], RZ, !UPT, gsb0 ;  /* 0x04e000000c1879f0 */ /* 0x000fe2000c0028ff */
[----:B------:R-:W-:Y:S02]  /*1970*/  UIADD3 UR12, UR8, 0x2, URZ ;  /* 0x00000002080c7890 */ /* 0x000fe4000fffe03f */
[----:B------:R-:W-:Y:S01]  /*1980*/  UIADD3 UR14, UR6, 0x2, URZ ;  /* 0x00000002060e7890 */ /* 0x000fe2000fffe03f */
[----:B------:R-:W-:Y:S01]  /*1990*/  UMOV UR13, 0x40000040 ;  /* 0x40000040000d7882 */ /* 0x000fe20000000000 */
[----:B------:R-:W-:Y:S01]  /*19a0*/  UMOV UR15, 0x40000040 ;  /* 0x40000040000f7882 */ /* 0x000fe20000000000 */
[----:B------:R-:W-:Y:S02]  /*19b0*/  WARPGROUP.DEPBAR.LE gsb0, 0x0 ;  /* 0x00008000000079c5 */ /* 0x000fe40000010000 */
[----:B------:R-:W-:-:S06]  /*19c0*/  WARPGROUP.ARRIVE ;  /* 0x00000000000079c5 */ /* 0x000fcc0000000000 */
[----:B------:R-:W-:Y:S01]  /*19d0*/  HGMMA.64x64x8.F32.TF32 R56, gdesc[UR12], R56, gsb0 ;  /* 0x04e000000c3879f0 */ /* 0x000fe20008002838 */
[----:B------:R-:W-:Y:S01]  /*19e0*/  UMOV UR12, UR5 ;  /* 0x00000005000c7c82 */ /* 0x000fe20008000000 */
[----:B------:R-:W-:Y:S01]  /*19f0*/  UMOV UR13, 0x40000040 ;  /* 0x40000040000d7882 */ /* 0x000fe20000000000 */
[----:B------:R-:W-:Y:S01]  /*1a00*/  UIADD3 UR5, UR8, 0x404, URZ ;  /* 0x0000040408057890 */ /* 0x000fe2000fffe03f */
[----:B------:R-:W-:Y:S02]  /*1a10*/  WARPGROUP.DEPBAR.LE gsb0, 0x0 ;  /* 0x00008000000079c5 */ /* 0x000fe40000010000 */
[----:B------:R-:W-:-:S06]  /*1a20*/  WARPGROUP.ARRIVE ;  /* 0x00000000000079c5 */ /* 0x000fcc0000000000 */
[----:B------:R-:W-:Y:S01]  /*1a30*/  HGMMA.64x64x8.F32.TF32 R24, gdesc[UR12], R24, gsb0 ;  /* 0x04e000000c1879f0 */ /* 0x000fe20008002818 */
        /* <DEDUP_REMOVED lines=56> */
[----:B------:R-:W-:Y:S01]  /*1dc0*/  UIADD3 UR6, UR8, 0xc06, URZ ;  /* 0x00000c0608067890 */ /* 0x000fe2000fffe03f */
[----:B------:R-:W-:Y:S02]  /*1dd0*/  WARPGROUP.DEPBAR.LE gsb0, 0x0 ;  /* 0x00008000000079c5 */ /* 0x000fe40000010000 */
[----:B------:R-:W-:-:S06]  /*1de0*/  WARPGROUP.ARRIVE ;  /* 0x00000000000079c5 */ /* 0x000fcc0000000000 */
[----:B------:R-:W-:Y:S01]  /*1df0*/  HGMMA.64x64x8.F32.TF32 R56, gdesc[UR12], R56, gsb0 ;  /* 0x04e000000c3879f0 */ /* 0x000fe20008002838 */
[----:B------:R-:W-:Y:S01]  /*1e00*/  UMOV UR12, UR5 ;  /* 0x00000005000c7c82 */ /* 0x000fe20008000000 */
[----:B------:R-:W-:Y:S01]  /*1e10*/  UMOV UR13, 0x40000040 ;  /* 0x40000040000d7882 */ /* 0x000fe20000000000 */
[----:B------:R-:W-:-:S07]  /*1e20*/  UIADD3 UR5, UR8, 0x806, URZ ;  /* 0x0000080608057890 */ /* 0x000fce000fffe03f */
[----:B------:R-:W-:Y:S01]  /*1e30*/  UMOV UR8, UR5 ;  /* 0x0000000500087c82 */ /* 0x000fe20008000000 */
[----:B------:R-:W-:Y:S02]  /*1e40*/  WARPGROUP.DEPBAR.LE gsb0, 0x0 ;  /* 0x00008000000079c5 */ /* 0x000fe40000010000 */
[----:B------:R-:W-:-:S06]  /*1e50*/  WARPGROUP.ARRIVE ;  /* 0x00000000000079c5 */ /* 0x000fcc0000000000 */
[----:B------:R-:W-:Y:S03]  /*1e60*/  HGMMA.64x64x8.F32.TF32 R24, gdesc[UR12], R24, gsb0 ;  /* 0x04e000000c1879f0 */ /* 0x000fe60008002818 */
[----:B------:R-:W-:Y:S02]  /*1e70*/  WARPGROUP.DEPBAR.LE gsb0, 0x0 ;  /* 0x00008000000079c5 */ /* 0x000fe40000010000 */
[----:B------:R-:W-:-:S06]  /*1e80*/  WARPGROUP.ARRIVE ;  /* 0x00000000000079c5 */ /* 0x000fcc0000000000 */
[----:B------:R-:W-:Y:S01]  /*1e90*/  HGMMA.64x64x8.F32.TF32 R56, gdesc[UR8], R56, gsb0 ;  /* 0x04e00000083879f0 */ /* 0x000fe20008002838 */
[----:B------:R-:W-:Y:S01]  /*1ea0*/  UMOV UR8, UR6 ;  /* 0x0000000600087c82 */ /* 0x000fe20008000000 */
[----:B------:R-:W-:Y:S01]  /*1eb0*/  UMOV UR9, 0x40000040 ;  /* 0x4000004000097882 */ /* 0x000fe20000000000 */
[----:B------:R-:W-:Y:S02]  /*1ec0*/  WARPGROUP.DEPBAR.LE gsb0, 0x0 ;  /* 0x00008000000079c5 */ /* 0x000fe40000010000 */
[----:B------:R-:W-:-:S06]  /*1ed0*/  WARPGROUP.ARRIVE ;  /* 0x00000000000079c5 */ /* 0x000fcc0000000000 */
[----:B------:R-:W-:Y:S03]  /*1ee0*/  HGMMA.64x64x8.F32.TF32 R24, gdesc[UR8], R24, gsb0 ;  /* 0x04e00000081879f0 */ /* 0x000fe60008002818 */
[----:B------:R-:W-:Y:S02]  /*1ef0*/  WARPGROUP.DEPBAR.LE gsb0, 0x0 ;  /* 0x00008000000079c5 */ /* 0x000fe40000010000 */
[----:B------:R-:W-:Y:S05]  /*1f00*/  @!P2 BRA `(.L_x_22) ;  /* 0x000000080058a947 */ /* 0x000fea0003800000 */
[----:B------:R-:W-:Y:S01]  /*1f10*/  UIADD3 UR5, UR42, 0x1, URZ ;  /* 0x000000012a057890 */ /* 0x000fe2000fffe03f */
[----:B01----:R-:W-:Y:S02]  /*1f20*/  IMAD.U32 R0, RZ, RZ, UR44 ;  /* 0x0000002cff007e24 */ /* 0x003fe4000f8e00ff */
[----:B------:R-:W-:Y:S01]  /*1f30*/  IMAD.U32 R3, RZ, RZ, UR42 ;  /* 0x0000002aff037e24 */ /* 0x000fe2000f8e00ff */
[----:B------:R-:W-:-:S04]  /*1f40*/  UISETP.NE.AND UP0, UPT, UR5, 0x4, UPT ;  /* 0x000000040500788c */ /* 0x000fc8000bf05270 */
[----:B------:R-:W-:Y:S02]  /*1f50*/  USEL UR6, URZ, 0x1, UP0 ;  /* 0x000000013f067887 */ /* 0x000fe40008000000 */
[----:B------:R-:W-:Y:S02]  /*1f60*/  USEL UR5, UR5, URZ, UP0 ;  /* 0x0000003f05057287 */ /* 0x000fe40008000000 */
[----:B------:R-:W-:-:S06]  /*1f70*/  ULOP3.LUT UR6, UR40, UR6, URZ, 0x3c, !UPT ;  /* 0x0000000628067292 */ /* 0x000fcc000f8e3c3f */
[----:B------:R-:W-:-:S07]  /*1f80*/  IMAD.U32 R7, RZ, RZ, UR6 ;  /* 0x00000006ff077e24 */ /* 0x000fce000f8e00ff */
.L_x_29:
[----:B------:R-:W-:Y:S05]  /*1f90*/  @!P0 BRA `(.L_x_23) ;  /* 0x0000000000048947 */ /* 0x000fea0003800000 */
[----:B------:R-:W-:Y:S01]  /*1fa0*/  BPT.TRAP 0x1 ;  /* 0x000000040000795c */ /* 0x000fe20000300000 */
.L_x_23:
[----:B------:R-:W0:Y:S01]  /*1fb0*/  S2UR UR7, SR_CgaCtaId ;  /* 0x00000000000779c3 */ /* 0x000e220000008800 */
[----:B------:R-:W-:Y:S01]  /*1fc0*/  UMOV UR6, 0x400 ;  /* 0x0000040000067882 */ /* 0x000fe20000000000 */
[----:B------:R-:W-:Y:S01]  /*1fd0*/  IMAD.U32 R5, RZ, RZ, UR5 ;  /* 0x00000005ff057e24 */ /* 0x000fe2000f8e00ff */
[----:B------:R-:W-:Y:S01]  /*1fe0*/  SHF.L.U32 R4, R7, 0x1f, RZ ;  /* 0x0000001f07047819 */ /* 0x000fe200000006ff */
[----:B0-----:R-:W-:-:S06]  /*1ff0*/  ULEA UR6, UR7, UR6, 0x18 ;  /* 0x0000000607067291 */ /* 0x001fcc000f8ec03f */
[----:B------:R-:W-:-:S04]  /*2000*/  IMAD.U32 R6, RZ, RZ, UR6 ;  /* 0x00000006ff067e24 */ /* 0x000fc8000f8e00ff */
[----:B------:R-:W-:-:S04]  /*2010*/  IMAD R5, R5, 0x8, R6 ;  /* 0x0000000805057824 */ /* 0x000fc800078e0206 */
[----:B------:R0:W1:Y:S01]  /*2020*/  SYNCS.PHASECHK.TRANS64.TRYWAIT P1, [R5+URZ], R4 ;  /* 0x00000004050075a7 */ /* 0x000062000802017f */
[----:B------:R-:W-:Y:S05]  /*2030*/  @!P0 BRA `(.L_x_24) ;  /* 0x0000000000048947 */ /* 0x000fea0003800000 */
[----:B------:R-:W-:Y:S01]  /*2040*/  BPT.TRAP 0x1 ;  /* 0x000000040000795c */ /* 0x000fe20000300000 */
.L_x_24:
[----:B-1----:R-:W-:Y:S05]  /*2050*/  @P1 BRA `(.L_x_25) ;  /* 0x0000000000081947 */ /* 0x002fea0003800000 */
[----:B------:R-:W1:Y:S02]  /*2060*/  SYNCS.PHASECHK.TRANS64.TRYWAIT P1, [R5+URZ], R4 ;  /* 0x00000004050075a7 */ /* 0x000e64000802017f */
[----:B-1----:R-:W-:Y:S05]  /*2070*/  @!P1 BRA `(.L_x_26) ;  /* 0x0000006c00fc9947 */ /* 0x002fea0003800000 */
.L_x_25:
[----:B------:R-:W-:Y:S01]  /*2080*/  ULEA UR8, UR5, UR4, 0xa ;  /* 0x0000000405087291 */ /* 0x000fe2000f8e503f */
[----:B------:R-:W-:Y:S01]  /*2090*/  WARPGROUP.ARRIVE ;  /* 0x00000000000079c5 */ /* 0x000fe20000000000 */
[----:B------:R-:W-:Y:S01]  /*20a0*/  ULEA UR6, UR5, UR45, 0xc ;  /* 0x0000002d05067291 */ /* 0x000fe2000f8e603f */
[----:B------:R-:W-:Y:S01]  /*20b0*/  UMOV UR15, 0x40000040 ;  /* 0x40000040000f7882 */ /* 0x000fe20000000000 */
[----:B------:R-:W-:Y:S02]  /*20c0*/  UMOV UR13, 0x40000040 ;  /* 0x40000040000d7882 */ /* 0x000fe40000000000 */
[----:B------:R-:W-:Y:S01]  /*20d0*/  UIADD3 UR7, UR6, 0x400, URZ ;  /* 0x0000040006077890 */ /* 0x000fe2000fffe03f */
[----:B------:R-:W-:Y:S02]  /*20e0*/  UMOV UR14, UR8 ;  /* 0x00000008000e7c82 */ /* 0x000fe40008000000 */
[----:B------:R-:W-:Y:S01]  /*20f0*/  UMOV UR12, UR6 ;  /* 0x00000006000c7c82 */ /* 0x000fe20008000000 */
[----:B------:R-:W-:Y:S01]  /*2100*/  UIADD3 UR10, UR8, 0x206, URZ ;  /* 0x00000206080a7890 */ /* 0x000fe2000fffe03f */
[----:B------:R-:W-:Y:S01]  /*2110*/  HGMMA.64x64x8.F32.TF32 R56, gdesc[UR12], R56, gsb0 ;  /* 0x04e000000c3879f0 */ /* 0x000fe20008002838 */
[----:B------:R-:W-:Y:S01]  /*2120*/  UMOV UR13, 0x40000040 ;  /* 0x40000040000d7882 */ /* 0x000fe20000000000 */
[----:B------:R-:W-:Y:S01]  /*2130*/  UMOV UR12, UR7 ;  /* 0x00000007000c7c82 */ /* 0x000fe20008000000 */
[----:B------:R-:W-:Y:S01]  /*2140*/  UIADD3 UR7, UR6, 0x402, URZ ;  /* 0x0000040206077890 */ /* 0x000fe2000fffe03f */
[----:B------:R-:W-:Y:S01]  /*2150*/  UMOV UR11, 0x40000040 ;  /* 0x40000040000b7882 */ /* 0x000fe20000000000 */
[----:B------:R-:W-:Y:S01]  /*2160*/  UMOV UR9, 0x40000040 ;  /* 0x4000004000097882 */ /* 0x000fe20000000000 */
[----:B------:R-:W-:-:S02]  /*2170*/  WARPGROUP.DEPBAR.LE gsb0, 0x0 ;  /* 0x00008000000079c5 */ /* 0x000fc40000010000 */
        /* <DEDUP_REMOVED lines=71> */
[----:B------:R-:W-:Y:S02]  /*25f0*/  UIADD3 UR8, UR6, 0x806, URZ ;  /* 0x0000080606087890 */ /* 0x000fe4000fffe03f */
[----:B------:R-:W-:Y:S01]  /*2600*/  UIADD3 UR6, UR6, 0xc06, URZ ;  /* 0x00000c0606067890 */ /* 0x000fe2000fffe03f */
        /* <DEDUP_REMOVED lines=18> */
[----:B------:R-:W-:Y:S01]  /*2730*/  BPT.TRAP 0x1 ;  /* 0x000000040000795c */ /* 0x000fe20000300000 */
.L_x_27:
[----:B------:R-:W-:-:S13]  /*2740*/  ISETP.NE.AND P1, PT, R22, RZ, PT ;  /* 0x000000ff1600720c */ /* 0x000fda0003f25270 */
[----:B01----:R-:W-:-:S04]  /*2750*/  @P1 IMAD R4, R3, 0x8, R6 ;  /* 0x0000000803041824 */ /* 0x003fc800078e0206 */
[----:B------:R-:W-:-:S05]  /*2760*/  @P1 VIADD R4, R4, 0x20 ;  /* 0x0000002004041836 */ /* 0x000fca0000000000 */
[----:B------:R-:W-:-:S04]  /*2770*/  @P1 PRMT R4, R19, 0x654, R4 ;  /* 0x0000065413041816 */ /* 0x000fc80000000004 */
[----:B------:R0:W-:Y:S01]  /*2780*/  @P1 SYNCS.ARRIVE.TRANS64.RED.A1T0 RZ, [R4+URZ], RZ ;  /* 0x000000ff04ff19a7 */ /* 0x0001e2000810043f */
[----:B------:R-:W-:-:S13]  /*2790*/  ISETP.GT.U32.AND P1, PT, R18, 0x1, PT ;  /* 0x000000011200780c */ /* 0x000fda0003f24070 */
[----:B0-----:R-:W-:Y:S05]  /*27a0*/  @P1 BRA `(.L_x_28) ;  /* 0x0000000000041947 */ /* 0x001fea0003800000 */
[----:B------:R-:W-:Y:S01]  /*27b0*/  BPT.TRAP 0x1 ;  /* 0x000000040000795c */ /* 0x000fe20000300000 */
.L_x_28:
[----:B------:R-:W-:Y:S01]  /*27c0*/  UIADD3 UR5, UR5, 0x1, URZ ;  /* 0x0000000105057890 */ /* 0x000fe2000fffe03f */
[C---:B------:R-:W-:Y:S01]  /*27d0*/  ISETP.GT.AND P2, PT, R0.reuse, 0x1, PT ;  /* 0x000000010000780c */ /* 0x040fe20003f44270 */
[----:B------:R-:W-:Y:S02]  /*27e0*/  VIADD R3, R3, 0x1 ;  /* 0x0000000103037836 */ /* 0x000fe40000000000 */
[----:B------:R-:W-:Y:S01]  /*27f0*/  UISETP.NE.AND UP0, UPT, UR5, 0x4, UPT ;  /* 0x000000040500788c */ /* 0x000fe2000bf05270 */
[----:B------:R-:W-:Y:S02]  /*2800*/  VIADD R0, R0, 0xffffffff ;  /* 0xffffffff00007836 */ /* 0x000fe40000000000 */
[C---:B------:R-:W-:Y:S01]  /*2810*/  ISETP.NE.AND P1, PT, R3.reuse, 0x4, PT ;  /* 0x000000040300780c */ /* 0x040fe20003f25270 */
[----:B------:R-:W-:Y:S02]  /*2820*/  USEL UR6, URZ, 0x1, UP0 ;  /* 0x000000013f067887 */ /* 0x000fe40008000000 */
[----:B------:R-:W-:Y:S01]  /*2830*/  USEL UR5, UR5, URZ, UP0 ;  /* 0x0000003f05057287 */ /* 0x000fe20008000000 */
[----:B------:R-:W-:-:S03]  /*2840*/  SEL R3, R3, RZ, P1 ;  /* 0x000000ff03037207 */ /* 0x000fc60000800000 */
[----:B------:R-:W-:Y:S01]  /*2850*/  LOP3.LUT R7, R7, UR6, RZ, 0x3c, !PT ;  /* 0x0000000607077c12 */ /* 0x000fe2000f8e3cff */
[----:B------:R-:W-:Y:S07]  /*2860*/  @P2 BRA `(.L_x_29) ;  /* 0xfffffff400c82947 */ /* 0x000fee000383ffff */
.L_x_22:
[----:B01----:R-:W0:Y:S02]  /*2870*/  LDC R0, c[0x0][0x28c] ;  /* 0x0000a300ff007b82 */ /* 0x003e240000000800 */
[----:B0-----:R-:W-:-:S13]  /*2880*/  ISETP.GE.AND P1, PT, R0, 0x1, PT ;  /* 0x000000010000780c */ /* 0x001fda0003f26270 */
[----:B------:R-:W-:Y:S05]  /*2890*/  @!P1 BRA `(.L_x_30) ;  /* 0x0000000000389947 */ /* 0x000fea0003800000 */
[----:B------:R-:W-:Y:S05]  /*28a0*/  @!P0 BRA `(.L_x_31) ;  /* 0x0000000000048947 */ /* 0x000fea0003800000 */
[----:B------:R-:W-:Y:S01]  /*28b0*/  BPT.TRAP 0x1 ;  /* 0x000000040000795c */ /* 0x000fe20000300000 */
.L_x_31:
[----:B------:R-:W-:-:S13]  /*28c0*/  ISETP.NE.AND P0, PT, R22, RZ, PT ;  /* 0x000000ff1600720c */ /* 0x000fda0003f05270 */
[----:B------:R-:W-:-:S05]  /*28d0*/  VOTEU.ANY UP0, P0 ;  /* 0x00000000003f7886 */ /* 0x000fca0000000100 */
[----:B------:R-:W-:-:S06]  /*28e0*/  @UP0 UIADD3 UR4, UR44, UR42, URZ ;  /* 0x0000002a2c040290 */ /* 0x000fcc000fffe03f */
[----:B------:R-:W-:-:S04]  /*28f0*/  IMAD.U32 R0, RZ, RZ, UR4 ;  /* 0x00000004ff007e24 */ /* 0x000fc8000f8e00ff */
[----:B------:R-:W-:-:S05]  /*2900*/  @P0 IMAD.SHL.U32 R0, R0, 0x8, RZ ;  /* 0x0000000800000824 */ /* 0x000fca00078e00ff */
[----:B------:R-:W-:-:S04]  /*2910*/  @P0 LOP3.LUT R0, R0, 0x18, RZ, 0xc0, !PT ;  /* 0x0000001800000812 */ /* 0x000fc800078ec0ff */
[----:B------:R-:W-:-:S04]  /*2920*/  @P0 IADD3 R0, R6, 0x20, R0 ;  /* 0x0000002006000810 */ /* 0x000fc80007ffe000 */
[----:B------:R-:W-:-:S04]  /*2930*/  @P0 PRMT R0, R19, 0x654, R0 ;  /* 0x0000065413000816 */ /* 0x000fc80000000000 */
[----:B------:R0:W-:Y:S01]  /*2940*/  @P0 SYNCS.ARRIVE.TRANS64.RED.A1T0 RZ, [R0+URZ], RZ ;  /* 0x000000ff00ff09a7 */ /* 0x0001e2000810043f */
[----:B------:R-:W-:-:S13]  /*2950*/  ISETP.GT.U32.AND P0, PT, R18, 0x1, PT ;  /* 0x000000011200780c */ /* 0x000fda0003f04070 */
[----:B0-----:R-:W-:Y:S05]  /*2960*/  @P0 BRA `(.L_x_30) ;  /* 0x0000000000040947 */ /* 0x001fea0003800000 */
[----:B------:R-:W-:Y:S01]  /*2970*/  BPT.TRAP 0x1 ;  /* 0x000000040000795c */ /* 0x000fe20000300000 */
.L_x_30:
[----:B------:R-:W-:Y:S01]  /*2980*/  IMAD.SHL.U32 R103, R103, 0x40, RZ ;  /* 0x0000004067677824 */ /* 0x000fe200078e00ff */
[----:B------:R-:W-:Y:S01]  /*2990*/  ULDC UR6, c[0x0][0x288] ;  /* 0x0000a20000067ab9 */ /* 0x000fe20000000800 */
[----:B------:R-:W-:Y:S01]  /*29a0*/  SHF.R.S32.HI R21, RZ, 0x1f, R23 ;  /* 0x0000001fff157819 */ /* 0x000fe20000011417 */
[----:B------:R-:W-:Y:S01]  /*29b0*/  IMAD.SHL.U32 R3, R113, 0x100, RZ ;  /* 0x0000010071037824 */ /* 0x000fe200078e00ff */
[----:B------:R-:W-:Y:S01]  /*29c0*/  ULDC.64 UR4, c[0x0][0x5d0] ;  /* 0x0001740000047ab9 */ /* 0x000fe20000000a00 */
[----:B------:R-:W-:Y:S01]  /*29d0*/  LOP3.LUT R10, R103, 0x6, R98, 0xf8, !PT ;  /* 0x00000006670a7812 */ /* 0x000fe200078ef862 */
[----:B------:R-:W-:Y:S01]  /*29e0*/  IMAD.WIDE R112, R113, 0x100, R88 ;  /* 0x0000010071707825 */ /* 0x000fe200078e0258 */
[----:B------:R-:W-:Y:S01]  /*29f0*/  ISETP.GE.AND P0, PT, R103, UR6, PT ;  /* 0x0000000667007c0c */ /* 0x000fe2000bf06270 */
[----:B------:R-:W-:Y:S01]  /*2a00*/  ULDC UR6, c[0x0][0x284] ;  /* 0x0000a10000067ab9 */ /* 0x000fe20000000800 */
[----:B------:R-:W-:Y:S01]  /*2a10*/  SHF.R.S32.HI R11, RZ, 0x1f, R10 ;  /* 0x0000001fff0b7819 */ /* 0x000fe2000001140a */
[----:B------:R-:W-:Y:S01]  /*2a20*/  IMAD R0, R21, UR4, RZ ;  /* 0x0000000415007c24 */ /* 0x000fe2000f8e02ff */
[----:B------:R-:W-:-:S03]  /*2a30*/  ISETP.GE.OR P0, PT, R3, UR6, P0 ;  /* 0x0000000603007c0c */ /* 0x000fc60008706670 */
[C---:B------:R-:W-:Y:S02]  /*2a40*/  IMAD R7, R23.reuse, UR5, R0 ;  /* 0x0000000517077c24 */ /* 0x040fe4000f8e0200 */
[----:B------:R-:W-:Y:S01]  /*2a50*/  IMAD.WIDE.U32 R4, R23, UR4, R10 ;  /* 0x0000000417047c25 */ /* 0x000fe2000f8e000a */
[----:B------:R-:W-:-:S03]  /*2a60*/  ULDC.64 UR4, c[0x0][0x5c8] ;  /* 0x0001720000047ab9 */ /* 0x000fc60000000a00 */
[----:B------:R-:W-:Y:S02]  /*2a70*/  IMAD R9, R113, UR4, RZ ;  /* 0x0000000471097c24 */ /* 0x000fe4000f8e02ff */
[----:B------:R-:W-:Y:S02]  /*2a80*/  IMAD.IADD R5, R5, 0x1, R7 ;  /* 0x0000000105057824 */ /* 0x000fe400078e0207 */
[C---:B------:R-:W-:Y:S02]  /*2a90*/  IMAD R9, R112.reuse, UR5, R9 ;  /* 0x0000000570097c24 */ /* 0x040fe4000f8e0209 */
[----:B------:R-:W-:-:S04]  /*2aa0*/  IMAD.WIDE.U32 R114, R112, UR4, R4 ;  /* 0x0000000470727c25 */ /* 0x000fc8000f8e0004 */
[----:B------:R-:W-:Y:S01]  /*2ab0*/  IMAD.MOV.U32 R0, RZ, RZ, -0x1 ;  /* 0xffffffffff007424 */ /* 0x000fe200078e00ff */
[----:B------:R-:W-:Y:S06]  /*2ac0*/  @P0 BRA `(.L_x_32) ;  /* 0x0000004800240947 */ /* 0x000fec0003800000 */
[----:B-----5:R-:W-:Y:S01]  /*2ad0*/  FSETP.NEU.AND P1, PT, R91, RZ, PT ;  /* 0x000000ff5b00720b */ /* 0x020fe20003f2d000 */
[----:B------:R-:W-:Y:S01]  /*2ae0*/  IMAD.IADD R4, R97, 0x1, -R103 ;  /* 0x0000000161047824 */ /* 0x000fe200078e0a67 */
[----:B------:R-:W-:Y:S01]  /*2af0*/  BSSY B0, `(.L_x_32) ;  /* 0x0000486000007945 */ /* 0x000fe20003800000 */
[----:B------:R-:W-:Y:S02]  /*2b00*/  IMAD.IADD R3, R102, 0x1, -R3 ;  /* 0x0000000166037824 */ /* 0x000fe400078e0a03 */
[----:B------:R-:W-:Y:S01]  /*2b10*/  IMAD.IADD R117, R115, 0x1, R9 ;  /* 0x0000000173757824 */ /* 0x000fe200078e0209 */
[----:B------:R-:W-:-:S04]  /*2b20*/  ISETP.GT.AND P6, PT, R4, RZ, PT ;  /* 0x000000ff0400720c */ /* 0x000fc80003fc4270 */
[----:B------:R-:W-:-:S03]  /*2b30*/  ISETP.GT.AND P0, PT, R3, RZ, P6 ;  /* 0x000000ff0300720c */ /* 0x000fc60003704270 */
[----:B------:R-:W-:Y:S10]  /*2b40*/  @!P1 BRA `(.L_x_33) ;  /* 0x00000030008c9947 */ /* 0x000ff40003800000 */
[----:B------:R-:W0:Y:S01]  /*2b50*/  LDC.64 R14, c[0x0][0x5b8] ;  /* 0x00016e00ff0e7b82 */ /* 0x000e220000000a00 */
[----:B------:R-:W-:-:S07]  /*2b60*/  ULDC.64 UR4, c[0x0][0x5c0] ;  /* 0x0001700000047ab9 */ /* 0x000fce0000000a00 */
[----:B------:R-:W1:Y:S08]  /*2b70*/  LDC.64 R108, c[0x0][0x5b0] ;  /* 0x00016c00ff6c7b82 */ /* 0x000e700000000a00 */
[----:B------:R-:W2:Y:S01]  /*2b80*/  LDC.64 R12, c[0x0][0x5a8] ;  /* 0x00016a00ff0c7b82 */ /* 0x000ea20000000a00 */
[-C--:B0-----:R-:W-:Y:S02]  /*2b90*/  IMAD R6, R21, R14.reuse, RZ ;  /* 0x0000000e15067224 */ /* 0x081fe400078e02ff */
[----:B------:R-:W-:-:S04]  /*2ba0*/  IMAD.WIDE.U32 R106, R23, R14, R10 ;  /* 0x0000000e176a7225 */ /* 0x000fc800078e000a */
[----:B------:R-:W-:Y:S02]  /*2bb0*/  IMAD R125, R23, R15, R6 ;  /* 0x0000000f177d7224 */ /* 0x000fe400078e0206 */
[-C--:B-1----:R-:W-:Y:S02]  /*2bc0*/  IMAD R5, R113, R108.reuse, RZ ;  /* 0x0000006c71057224 */ /* 0x082fe400078e02ff */
[----:B------:R-:W-:Y:S02]  /*2bd0*/  IMAD.IADD R105, R107, 0x1, R125 ;  /* 0x000000016b697824 */ /* 0x000fe400078e027d */
[----:B------:R-:W-:Y:S02]  /*2be0*/  IMAD.MOV.U32 R104, RZ, RZ, R106 ;  /* 0x000000ffff687224 */ /* 0x000fe400078e006a */
[C---:B------:R-:W-:Y:S02]  /*2bf0*/  IMAD R103, R112.reuse, R109, R5 ;  /* 0x0000006d70677224 */ /* 0x040fe400078e0205 */
[----:B------:R-:W-:-:S04]  /*2c00*/  IMAD.WIDE.U32 R6, R112, R108, R104 ;  /* 0x0000006c70067225 */ /* 0x000fc800078e0068 */
[----:B------:R-:W-:Y:S01]  /*2c10*/  IMAD.IADD R5, R7, 0x1, R103 ;  /* 0x0000000107057824 */ /* 0x000fe200078e0267 */
[----:B--2---:R-:W-:-:S04]  /*2c20*/  LEA R8, P1, R6, R12, 0x2 ;  /* 0x0000000c06087211 */ /* 0x004fc800078210ff */
[----:B------:R-:W-:-:S05]  /*2c30*/  LEA.HI.X R9, R6, R13, R5, 0x2, P1 ;  /* 0x0000000d06097211 */ /* 0x000fca00008f1405 */
[----:B------:R-:W2:Y:S01]  /*2c40*/  @P0 LDG.E.LTC128B R5, desc[UR36][R8.64] ;  /* 0x0000002408050981 */ /* 0x000ea2000c1e1920 */
[----:B------:R-:W-:Y:S01]  /*2c50*/  LEA R20, P1, R114, UR4, 0x2 ;  /* 0x0000000472147c11 */ /* 0x000fe2000f8210ff */
[-C--:B------:R-:W-:Y:S01]  /*2c60*/  IMAD.WIDE.U32 R6, R112, R108.reuse, R10 ;  /* 0x0000006c70067225 */ /* 0x080fe200078e000a */
[----:B------:R-:W-:Y:S01]  /*2c70*/  ISETP.GT.AND P4, PT, R4, 0x1, PT ;  /* 0x000000010400780c */ /* 0x000fe20003f84270 */
[----:B------:R-:W-:Y:S01]  /*2c80*/  BSSY B1, `(.L_x_34) ;  /* 0x0000013000017945 */ /* 0x000fe20003800000 */
[----:B------:R-:W-:Y:S01]  /*2c90*/  LEA.HI.X R21, R114, UR5, R117, 0x2, P1 ;  /* 0x0000000572157c11 */ /* 0x000fe200088f1475 */
[----:B------:R-:W-:Y:S01]  /*2ca0*/  IMAD.IADD R7, R103, 0x1, R7 ;  /* 0x0000000167077824 */ /* 0x000fe200078e0207 */
[----:B------:R-:W-:Y:S01]  /*2cb0*/  ISETP.GT.AND P1, PT, R3, RZ, P4 ;  /* 0x000000ff0300720c */ /* 0x000fe20002724270 */
[C---:B------:R-:W-:Y:S01]  /*2cc0*/  IMAD.SHL.U32 R114, R108.reuse, 0x8, RZ ;  /* 0x000000086c727824 */ /* 0x040fe200078e00ff */
[----:B------:R-:W-:Y:S02]  /*2cd0*/  SHF.L.U64.HI R115, R108, 0x3, R109 ;  /* 0x000000036c737819 */ /* 0x000fe4000001026d */
[----:B------:R-:W-:Y:S01]  /*2ce0*/  P2R R119, PR, RZ, 0x10 ;  /* 0x00000010ff777803 */ /* 0x000fe20000000000 */
[----:B------:R-:W-:Y:S01]  /*2cf0*/  IMAD.WIDE.U32 R116, R112, R108, R114 ;  /* 0x0000006c70747225 */ /* 0x000fe200078e0072 */
[----:B--2---:R-:W-:-:S05]  /*2d00*/  LOP3.LUT R110, R5, 0xffffe000, RZ, 0xc0, !PT ;  /* 0xffffe000056e7812 */ /* 0x004fca00078ec0ff */
[----:B------:R-:W-:Y:S01]  /*2d10*/  FMUL R15, R110, R91 ;  /* 0x0000005b6e0f7220 */ /* 0x000fe20000400000 */
[----:B------:R-:W-:-:S04]  /*2d20*/  IMAD.WIDE.U32 R110, R23, R14, R6 ;  /* 0x0000000e176e7225 */ /* 0x000fc800078e0006 */
[----:B------:R-:W-:Y:S01]  /*2d30*/  FFMA R15, R56, R90, R15 ;  /* 0x0000005a380f7223 */ /* 0x000fe2000000000f */
[----:B------:R-:W-:Y:S01]  /*2d40*/  IMAD.IADD R7, R125, 0x1, R111 ;  /* 0x000000017d077824 */ /* 0x000fe200078e026f */
[----:B------:R-:W-:-:S03]  /*2d50*/  LEA R6, P2, R110, R12, 0x2 ;  /* 0x0000000c6e067211 */ /* 0x000fc600078410ff */
[----:B------:R-:W-:Y:S02]  /*2d60*/  F2FP.TF32.F32.PACK_B R15, R15 ;  /* 0x0000000fff0f723e */ /* 0x000fe400024050ff */
[----:B------:R-:W-:-:S03]  /*2d70*/  LEA.HI.X R7, R110, R13, R7, 0x2, P2 ;  /* 0x0000000d6e077211 */ /* 0x000fc600010f1407 */
[----:B------:R0:W-:Y:S01]  /*2d80*/  @P0 STG.E desc[UR36][R20.64], R15 ;  /* 0x0000000f14000986 */ /* 0x0001e2000c101924 */
[----:B------:R-:W-:Y:S05]  /*2d90*/  @!P1 BRA `(.L_x_35) ;  /* 0x0000000000049947 */ /* 0x000fea0003800000 */
[----:B------:R1:W5:Y:S02]  /*2da0*/  LDG.E.LTC128B R5, desc[UR36][R6.64+0x4] ;  /* 0x0000042406057981 */ /* 0x000364000c1e1920 */
.L_x_35:
[----:B------:R-:W-:Y:S05]  /*2db0*/  BSYNC B1 ;  /* 0x0000000000017941 */ /* 0x000fea0003800000 */
.L_x_34:
[----:B-----5:R-:W-:Y:S01]  /*2dc0*/  LOP3.LUT R8, R5, 0xffffe000, RZ, 0xc0, !PT ;  /* 0xffffe00005087812 */ /* 0x020fe200078ec0ff */
[----:B0-----:R-:W-:Y:S01]  /*2dd0*/  IMAD.IADD R15, R103, 0x1, R117 ;  /* 0x00000001670f7824 */ /* 0x001fe200078e0275 */
[----:B------:R-:W-:Y:S01]  /*2de0*/  IADD3 R9, P2, R106, R116, RZ ;  /* 0x000000746a097210 */ /* 0x000fe20007f5e0ff */
[----:B------:R-:W-:Y:S01]  /*2df0*/  IMAD.MOV.U32 R103, RZ, RZ, R5 ;  /* 0x000000ffff677224 */ /* 0x000fe200078e0005 */
[----:B------:R-:W-:Y:S01]  /*2e00*/  ISETP.GT.AND P0, PT, R3, 0x8, P6 ;  /* 0x000000080300780c */ /* 0x000fe20003704270 */
[----:B------:R-:W-:Y:S02]  /*2e10*/  FMUL R8, R8, R91 ;  /* 0x0000005b08087220 */ /* 0x000fe40000400000 */
[----:B------:R-:W-:Y:S02]  /*2e20*/  IMAD.X R56, R15, 0x1, R105, P2 ;  /* 0x000000010f387824 */ /* 0x000fe400010e0669 */
[----:B------:R-:W-:Y:S01]  /*2e30*/  FFMA R57, R57, R90, R8 ;  /* 0x0000005a39397223 */ /* 0x000fe20000000008 */
[----:B------:R-:W-:-:S04]  /*2e40*/  LEA R8, P2, R9, R12, 0x2 ;  /* 0x0000000c09087211 */ /* 0x000fc800078410ff */
[----:B------:R-:W-:Y:S02]  /*2e50*/  F2FP.TF32.F32.PACK_B R57, R57 ;  /* 0x00000039ff39723e */ /* 0x000fe400024050ff */
[----:B------:R-:W-:-:S03]  /*2e60*/  LEA.HI.X R9, R9, R13, R56, 0x2, P2 ;  /* 0x0000000d09097211 */ /* 0x000fc600010f1438 */
[----:B------:R0:W-:Y:S04]  /*2e70*/  @P1 STG.E desc[UR36][R20.64+0x4], R57 ;  /* 0x0000043914001986 */ /* 0x0001e8000c101924 */
[----:B------:R-:W2:Y:S01]  /*2e80*/  @P0 LDG.E.LTC128B R103, desc[UR36][R8.64] ;  /* 0x0000002408670981 */ /* 0x000ea2000c1e1920 */
[----:B------:R-:W-:Y:S01]  /*2e90*/  IADD3 R116, P1, R10, R116, RZ ;  /* 0x000000740a747210 */ /* 0x000fe20007f3e0ff */
[C---:B------:R-:W-:Y:S01]  /*2ea0*/  IMAD.SHL.U32 R121, R92.reuse, 0x4, RZ ;  /* 0x000000045c797824 */ /* 0x040fe200078e00ff */
[----:B------:R-:W-:Y:S01]  /*2eb0*/  SHF.L.U64.HI R123, R92, 0x2, R95 ;  /* 0x000000025c7b7819 */ /* 0x000fe2000001025f */
[----:B------:R-:W-:Y:S02]  /*2ec0*/  BSSY B1, `(.L_x_36) ;  /* 0x0000010000017945 */ /* 0x000fe40003800000 */
[----:B------:R-:W-:Y:S01]  /*2ed0*/  IMAD.X R117, R11, 0x1, R15, P1 ;  /* 0x000000010b757824 */ /* 0x000fe200008e060f */
[----:B------:R-:W-:-:S02]  /*2ee0*/  IADD3 R110, P2, R121, R20, RZ ;  /* 0x00000014796e7210 */ /* 0x000fc40007f5e0ff */
[----:B------:R-:W-:Y:S01]  /*2ef0*/  ISETP.GT.AND P1, PT, R3, 0x8, P4 ;  /* 0x000000080300780c */ /* 0x000fe20002724270 */
[----:B------:R-:W-:-:S04]  /*2f00*/  IMAD.WIDE.U32 R116, R23, R14, R116 ;  /* 0x0000000e17747225 */ /* 0x000fc800078e0074 */
[----:B------:R-:W-:Y:S01]  /*2f10*/  IMAD.X R111, R123, 0x1, R21, P2 ;  /* 0x000000017b6f7824 */ /* 0x000fe200010e0615 */
[----:B--2---:R-:W-:-:S05]  /*2f20*/  LOP3.LUT R56, R103, 0xffffe000, RZ, 0xc0, !PT ;  /* 0xffffe00067387812 */ /* 0x004fca00078ec0ff */
[----:B------:R-:W-:Y:S01]  /*2f30*/  FMUL R5, R56, R91 ;  /* 0x0000005b38057220 */ /* 0x000fe20000400000 */
[----:B------:R-:W-:-:S03]  /*2f40*/  LEA R56, P3, R116, R12, 0x2 ;  /* 0x0000000c74387211 */ /* 0x000fc600078610ff */
[----:B------:R-:W-:Y:S01]  /*2f50*/  FFMA R15, R58, R90, R5 ;  /* 0x0000005a3a0f7223 */ /* 0x000fe20000000005 */
[----:B------:R-:W-:-:S04]  /*2f60*/  IMAD.IADD R5, R125, 0x1, R117 ;  /* 0x000000017d057824 */ /* 0x000fc800078e0275 */
[----:B------:R-:W-:Y:S02]  /*2f70*/  F2FP.TF32.F32.PACK_B R15, R15 ;  /* 0x0000000fff0f723e */ /* 0x000fe400024050ff */
[----:B0-----:R-:W-:-:S03]  /*2f80*/  LEA.HI.X R57, R116, R13, R5, 0x2, P3 ;  /* 0x0000000d74397211 */ /* 0x001fc600018f1405 */
[----:B------:R0:W-:Y:S01]  /*2f90*/  @P0 STG.E desc[UR36][R110.64], R15 ;  /* 0x0000000f6e000986 */ /* 0x0001e2000c101924 */
[----:B------:R-:W-:Y:S05]  /*2fa0*/  @!P1 BRA `(.L_x_37) ;  /* 0x0000000000049947 */ /* 0x000fea0003800000 */
[----:B------:R2:W5:Y:S02]  /*2fb0*/  LDG.E.LTC128B R103, desc[UR36][R56.64+0x4] ;  /* 0x0000042438677981 */ /* 0x000564000c1e1920 */
.L_x_37:
[----:B------:R-:W-:Y:S05]  /*2fc0*/  BSYNC B1 ;  /* 0x0000000000017941 */ /* 0x000fea0003800000 */
.L_x_36:
[----:B-----5:R-:W-:Y:S01]  /*2fd0*/  LOP3.LUT R8, R103, 0xffffe000, RZ, 0xc0, !PT ;  /* 0xffffe00067087812 */ /* 0x020fe200078ec0ff */
[----:B------:R-:W-:Y:S01]  /*2fe0*/  BSSY B1, `(.L_x_38) ;  /* 0x000000b000017945 */ /* 0x000fe20003800000 */
[----:B------:R-:W-:Y:S01]  /*2ff0*/  ISETP.GT.AND P4, PT, R4, 0x8, PT ;  /* 0x000000080400780c */ /* 0x000fe20003f84270 */
[----:B0-----:R-:W-:Y:S02]  /*3000*/  IMAD.SHL.U32 R15, R93, 0x4, RZ ;  /* 0x000000045d0f7824 */ /* 0x001fe400078e00ff */
[----:B------:R-:W-:Y:S01]  /*3010*/  FMUL R8, R8, R91 ;  /* 0x0000005b08087220 */ /* 0x000fe20000400000 */
[----:B------:R-:W-:Y:S02]  /*3020*/  ISETP.GT.AND P0, PT, R3, RZ, P4 ;  /* 0x000000ff0300720c */ /* 0x000fe40002704270 */
[----:B------:R-:W-:Y:S01]  /*3030*/  P2R R116, PR, RZ, 0x10 ;  /* 0x00000010ff747803 */ /* 0x000fe20000000000 */
[----:B------:R-:W-:-:S05]  /*3040*/  FFMA R59, R59, R90, R8 ;  /* 0x0000005a3b3b7223 */ /* 0x000fca0000000008 */
[----:B------:R-:W-:-:S05]  /*3050*/  F2FP.TF32.F32.PACK_B R59, R59 ;  /* 0x0000003bff3b723e */ /* 0x000fca00024050ff */
[----:B------:R0:W-:Y:S01]  /*3060*/  @P1 STG.E desc[UR36][R110.64+0x4], R59 ;  /* 0x0000043b6e001986 */ /* 0x0001e2000c101924 */
[----:B------:R-:W-:Y:S05]  /*3070*/  @!P0 BRA `(.L_x_39) ;  /* 0x0000000000048947 */ /* 0x000fea0003800000 */
[----:B------:R3:W5:Y:S02]  /*3080*/  LDG.E.LTC128B R103, desc[UR36][R6.64+0x20] ;  /* 0x0000202406677981 */ /* 0x000764000c1e1920 */
.L_x_39:
[----:B------:R-:W-:Y:S05]  /*3090*/  BSYNC B1 ;  /* 0x0000000000017941 */ /* 0x000fea0003800000 */
.L_x_38:
[----:B-----5:R-:W-:Y:S01]  /*30a0*/  LOP3.LUT R58, R103, 0xffffe000, RZ, 0xc0, !PT ;  /* 0xffffe000673a7812 */ /* 0x020fe200078ec0ff */
[----:B------:R-:W-:Y:S01]  /*30b0*/  BSSY B1, `(.L_x_40) ;  /* 0x000000d000017945 */ /* 0x000fe20003800000 */
[----:B------:R-:W-:Y:S02]  /*30c0*/  SHF.L.U64.HI R5, R93, 0x2, R94 ;  /* 0x000000025d057819 */ /* 0x000fe4000001025e */
[----:B------:R-:W-:Y:S01]  /*30d0*/  IADD3 R8, P1, P2, R15, R20, R121 ;  /* 0x000000140f087210 */ /* 0x000fe20007a3e079 */
[----:B0-----:R-:W-:Y:S01]  /*30e0*/  FMUL R59, R58, R91 ;  /* 0x0000005b3a3b7220 */ /* 0x001fe20000400000 */
[----:B------:R-:W-:Y:S02]  /*30f0*/  ISETP.GT.AND P3, PT, R4, 0x9, PT ;  /* 0x000000090400780c */ /* 0x000fe40003f64270 */
[----:B------:R-:W-:Y:S01]  /*3100*/  IADD3.X R9, R5, R21, R123, P1, P2 ;  /* 0x0000001505097210 */ /* 0x000fe20000fe447b */
[----:B------:R-:W-:Y:S01]  /*3110*/  FFMA R59, R60, R90, R59 ;  /* 0x0000005a3c3b7223 */ /* 0x000fe2000000003b */
[----:B------:R-:W-:-:S02]  /*3120*/  ISETP.GT.AND P1, PT, R3, RZ, P3 ;  /* 0x000000ff0300720c */ /* 0x000fc40001f24270 */
[----:B------:R-:W-:Y:S02]  /*3130*/  P2R R117, PR, RZ, 0x8 ;  /* 0x00000008ff757803 */ /* 0x000fe40000000000 */
[----:B------:R-:W-:-:S05]  /*3140*/  F2FP.TF32.F32.PACK_B R59, R59 ;  /* 0x0000003bff3b723e */ /* 0x000fca00024050ff */
[----:B------:R0:W-:Y:S04]  /*3150*/  @P0 STG.E desc[UR36][R20.64+0x20], R59 ;  /* 0x0000203b14000986 */ /* 0x0001e8000c101924 */
[----:B------:R-:W-:Y:S05]  /*3160*/  @!P1 BRA `(.L_x_41) ;  /* 0x0000000000049947 */ /* 0x000fea0003800000 */
[----:B------:R4:W5:Y:S02]  /*3170*/  LDG.E.LTC128B R103, desc[UR36][R6.64+0x24] ;  /* 0x0000242406677981 */ /* 0x000964000c1e1920 */
.L_x_41:
[----:B------:R-:W-:Y:S05]  /*3180*/  BSYNC B1 ;  /* 0x0000000000017941 */ /* 0x000fea0003800000 */
.L_x_40:
[----:B-----5:R-:W-:Y:S01]  /*3190*/  LOP3.LUT R58, R103, 0xffffe000, RZ, 0xc0, !PT ;  /* 0xffffe000673a7812 */ /* 0x020fe200078ec0ff */
[----:B------:R-:W-:Y:S01]  /*31a0*/  BSSY B1, `(.L_x_42) ;  /* 0x0000008000017945 */ /* 0x000fe20003800000 */
[----:B------:R-:W-:-:S03]  /*31b0*/  ISETP.GT.AND P0, PT, R3, 0x8, P4 ;  /* 0x000000080300780c */ /* 0x000fc60002704270 */
[----:B------:R-:W-:-:S04]  /*31c0*/  FMUL R58, R58, R91 ;  /* 0x0000005b3a3a7220 */ /* 0x000fc80000400000 */
[----:B------:R-:W-:-:S05]  /*31d0*/  FFMA R61, R61, R90, R58 ;  /* 0x0000005a3d3d7223 */ /* 0x000fca000000003a */
[----:B------:R-:W-:-:S05]  /*31e0*/  F2FP.TF32.F32.PACK_B R61, R61 ;  /* 0x0000003dff3d723e */ /* 0x000fca00024050ff */
[----:B------:R0:W-:Y:S01]  /*31f0*/  @P1 STG.E desc[UR36][R20.64+0x24], R61 ;  /* 0x0000243d14001986 */ /* 0x0001e2000c101924 */
[----:B------:R-:W-:Y:S05]  /*3200*/  @!P0 BRA `(.L_x_43) ;  /* 0x0000000000048947 */ /* 0x000fea0003800000 */
[----:B------:R0:W5:Y:S02]  /*3210*/  LDG.E.LTC128B R103, desc[UR36][R56.64+0x20] ;  /* 0x0000202438677981 */ /* 0x000164000c1e1920 */
.L_x_43:
[----:B------:R-:W-:Y:S05]  /*3220*/  BSYNC B1 ;  /* 0x0000000000017941 */ /* 0x000fea0003800000 */
.L_x_42:
[----:B-----5:R-:W-:Y:S01]  /*3230*/  LOP3.LUT R58, R103, 0xffffe000, RZ, 0xc0, !PT ;  /* 0xffffe000673a7812 */ /* 0x020fe200078ec0ff */
[----:B------:R-:W-:Y:S01]  /*3240*/  BSSY B1, `(.L_x_44) ;  /* 0x0000008000017945 */ /* 0x000fe20003800000 */
[----:B------:R-:W-:-:S03]  /*3250*/  ISETP.GT.AND P1, PT, R3, 0x8, P3 ;  /* 0x000000080300780c */ /* 0x000fc60001f24270 */
[----:B0-----:R-:W-:-:S04]  /*3260*/  FMUL R59, R58, R91 ;  /* 0x0000005b3a3b7220 */ /* 0x001fc80000400000 */
[----:B------:R-:W-:-:S05]  /*3270*/  FFMA R59, R62, R90, R59 ;  /* 0x0000005a3e3b7223 */ /* 0x000fca000000003b */
[----:B------:R-:W-:-:S05]  /*3280*/  F2FP.TF32.F32.PACK_B R59, R59 ;  /* 0x0000003bff3b723e */ /* 0x000fca00024050ff */
[----:B------:R0:W-:Y:S01]  /*3290*/  @P0 STG.E desc[UR36][R110.64+0x20], R59 ;  /* 0x0000203b6e000986 */ /* 0x0001e2000c101924 */
[----:B------:R-:W-:Y:S05]  /*32a0*/  @!P1 BRA `(.L_x_45) ;  /* 0x0000000000049947 */ /* 0x000fea0003800000 */
[----:B------:R0:W5:Y:S02]  /*32b0*/  LDG.E.LTC128B R103, desc[UR36][R56.64+0x24] ;  /* 0x0000242438677981 */ /* 0x000164000c1e1920 */
.L_x_45:
[----:B------:R-:W-:Y:S05]  /*32c0*/  BSYNC B1 ;  /* 0x0000000000017941 */ /* 0x000fea0003800000 */
.L_x_44:
[----:B-----5:R-:W-:Y:S01]  /*32d0*/  LOP3.LUT R58, R103, 0xffffe000, RZ, 0xc0, !PT ;  /* 0xffffe000673a7812 */ /* 0x020fe200078ec0ff */
[----:B------:R-:W-:Y:S01]  /*32e0*/  BSSY B1, `(.L_x_46) ;  /* 0x000000c000017945 */ /* 0x000fe20003800000 */
[----:B------:R-:W-:Y:S02]  /*32f0*/  IADD3 R121, P0, R112, 0x80, RZ ;  /* 0x0000008070797810 */ /* 0x000fe40007f1e0ff */
[----:B------:R-:W-:Y:S01]  /*3300*/  ISETP.GT.AND P2, PT, R4, 0x10, PT ;  /* 0x000000100400780c */ /* 0x000fe20003f44270 */
[----:B------:R-:W-:Y:S02]  /*3310*/  FMUL R58, R58, R91 ;  /* 0x0000005b3a3a7220 */ /* 0x000fe40000400000 */
[----:B------:R-:W-:Y:S01]  /*3320*/  IMAD.X R113, RZ, RZ, R113, P0 ;  /* 0x000000ffff717224 */ /* 0x000fe200000e0671 */
[----:B------:R-:W-:Y:S01]  /*3330*/  ISETP.GT.AND P0, PT, R3, RZ, P2 ;  /* 0x000000ff0300720c */ /* 0x000fe20001704270 */
[----:B------:R-:W-:Y:S01]  /*3340*/  FFMA R63, R63, R90, R58 ;  /* 0x0000005a3f3f7223 */ /* 0x000fe2000000003a */
[----:B------:R-:W-:-:S04]  /*3350*/  P2R R112, PR, RZ, 0x4 ;  /* 0x00000004ff707803 */ /* 0x000fc80000000000 */
[----:B------:R-:W-:-:S05]  /*3360*/  F2FP.TF32.F32.PACK_B R63, R63 ;  /* 0x0000003fff3f723e */ /* 0x000fca00024050ff */
[----:B------:R0:W-:Y:S02]  /*3370*/  @P1 STG.E desc[UR36][R110.64+0x24], R63 ;  /* 0x0000243f6e001986 */ /* 0x0001e4000c101924 */
[----:B------:R-:W-:Y:S05]  /*3380*/  @!P0 BRA `(.L_x_47) ;  /* 0x0000000000048947 */ /* 0x000fea0003800000 */
[----:B------:R0:W5:Y:S02]  /*3390*/  LDG.E.LTC128B R103, desc[UR36][R6.64+0x40] ;  /* 0x0000402406677981 */ /* 0x000164000c1e1920 */
.L_x_47:
[----:B------:R-:W-:Y:S05]  /*33a0*/  BSYNC B1 ;  /* 0x0000000000017941 */ /* 0x000fea0003800000 */
.L_x_46:
[----:B-----5:R-:W-:Y:S01]  /*33b0*/  LOP3.LUT R58, R103, 0xffffe000, RZ, 0xc0, !PT ;  /* 0xffffe000673a7812 */ /* 0x020fe200078ec0ff */
[-C--:B------:R-:W-:Y:S01]  /*33c0*/  IMAD R60, R113, R108.reuse, RZ ;  /* 0x0000006c713c7224 */ /* 0x080fe200078e02ff */
[----:B------:R-:W-:Y:S01]  /*33d0*/  ISETP.GT.AND P1, PT, R4, 0x11, PT ;  /* 0x000000110400780c */ /* 0x000fe20003f24270 */
[----:B------:R-:W-:Y:S02]  /*33e0*/  BSSY B1, `(.L_x_48) ;  /* 0x0000020000017945 */ /* 0x000fe40003800000 */
[----:B0-----:R-:W-:Y:S01]  /*33f0*/  FMUL R59, R58, R91 ;  /* 0x0000005b3a3b7220 */ /* 0x001fe20000400000 */
[C---:B------:R-:W-:Y:S02]  /*3400*/  IMAD R107, R121.reuse, R109, R60 ;  /* 0x0000006d796b7224 */ /* 0x040fe400078e023c */
[----:B------:R-:W-:-:S04]  /*3410*/  IMAD.WIDE.U32 R60, R121, R108, R10 ;  /* 0x0000006c793c7225 */ /* 0x000fc800078e000a */
[----:B------:R-:W-:Y:S01]  /*3420*/  FFMA R113, R64, R90, R59 ;  /* 0x0000005a40717223 */ /* 0x000fe2000000003b */
[----:B------:R-:W-:-:S04]  /*3430*/  IMAD.IADD R61, R107, 0x1, R61 ;  /* 0x000000016b3d7824 */ /* 0x000fc800078e023d */
[----:B------:R-:W-:Y:S01]  /*3440*/  F2FP.TF32.F32.PACK_B R113, R113 ;  /* 0x00000071ff71723e */ /* 0x000fe200024050ff */
[----:B------:R-:W-:-:S04]  /*3450*/  IMAD.WIDE.U32 R58, R121, R108, R104 ;  /* 0x0000006c793a7225 */ /* 0x000fc800078e0068 */
[----:B------:R0:W-:Y:S01]  /*3460*/  @P0 STG.E desc[UR36][R20.64+0x40], R113 ;  /* 0x0000407114000986 */ /* 0x0001e2000c101924 */
[----:B------:R-:W-:Y:S01]  /*3470*/  IMAD.WIDE.U32 R62, R23, R14, R60 ;  /* 0x0000000e173e7225 */ /* 0x000fe200078e003c */
[----:B------:R-:W-:-:S03]  /*3480*/  LEA R60, P0, R58, R12, 0x2 ;  /* 0x0000000c3a3c7211 */ /* 0x000fc600078010ff */
[----:B------:R-:W-:Y:S02]  /*3490*/  IMAD.IADD R59, R59, 0x1, R107 ;  /* 0x000000013b3b7824 */ /* 0x000fe400078e026b */
[----:B------:R-:W-:-:S03]  /*34a0*/  IMAD.WIDE.U32 R108, R121, R108, R114 ;  /* 0x0000006c796c7225 */ /* 0x000fc600078e0072 */
[----:B------:R-:W-:Y:S01]  /*34b0*/  LEA.HI.X R61, R58, R13, R59, 0x2, P0 ;  /* 0x0000000d3a3d7211 */ /* 0x000fe200000f143b */
[----:B------:R-:W-:Y:S01]  /*34c0*/  IMAD.IADD R59, R125, 0x1, R63 ;  /* 0x000000017d3b7824 */ /* 0x000fe200078e023f */
[----:B------:R-:W-:Y:S01]  /*34d0*/  LEA R58, P0, R62, R12, 0x2 ;  /* 0x0000000c3e3a7211 */ /* 0x000fe200078010ff */
[----:B------:R-:W-:-:S03]  /*34e0*/  IMAD.IADD R107, R107, 0x1, R109 ;  /* 0x000000016b6b7824 */ /* 0x000fc600078e026d */
[----:B------:R-:W-:Y:S02]  /*34f0*/  LEA.HI.X R59, R62, R13, R59, 0x2, P0 ;  /* 0x0000000d3e3b7211 */ /* 0x000fe400000f143b */
[----:B------:R-:W-:-:S05]  /*3500*/  IADD3 R106, P0, R106, R108, RZ ;  /* 0x0000006c6a6a7210 */ /* 0x000fca0007f1e0ff */
[----:B------:R-:W-:Y:S01]  /*3510*/  IMAD.X R104, R107, 0x1, R105, P0 ;  /* 0x000000016b687824 */ /* 0x000fe200000e0669 */
[----:B------:R-:W-:-:S05]  /*3520*/  IADD3 R62, P0, R10, R108, RZ ;  /* 0x0000006c0a3e7210 */ /* 0x000fca0007f1e0ff */
[----:B------:R-:W-:Y:S01]  /*3530*/  IMAD.X R63, R11, 0x1, R107, P0 ;  /* 0x000000010b3f7824 */ /* 0x000fe200000e066b */
[----:B------:R-:W-:Y:S01]  /*3540*/  LEA R10, P0, R106, R12, 0x2 ;  /* 0x0000000c6a0a7211 */ /* 0x000fe200078010ff */
[----:B------:R-:W-:-:S03]  /*3550*/  IMAD.WIDE.U32 R62, R23, R14, R62 ;  /* 0x0000000e173e7225 */ /* 0x000fc600078e003e */
[----:B------:R-:W-:Y:S02]  /*3560*/  LEA.HI.X R11, R106, R13, R104, 0x2, P0 ;  /* 0x0000000d6a0b7211 */ /* 0x000fe400000f1468 */
[----:B------:R-:W-:Y:S01]  /*3570*/  P2R R104, PR, RZ, 0x2 ;  /* 0x00000002ff687803 */ /* 0x000fe20000000000 */
[----:B------:R-:W-:Y:S01]  /*3580*/  IMAD.IADD R14, R125, 0x1, R63 ;  /* 0x000000017d0e7824 */ /* 0x000fe200078e023f */
[----:B------:R-:W-:-:S04]  /*3590*/  LEA R12, P0, R62, R12, 0x2 ;  /* 0x0000000c3e0c7211 */ /* 0x000fc800078010ff */
[----:B------:R-:W-:Y:S02]  /*35a0*/  LEA.HI.X R13, R62, R13, R14, 0x2, P0 ;  /* 0x0000000d3e0d7211 */ /* 0x000fe400000f140e */
[----:B------:R-:W-:-:S13]  /*35b0*/  ISETP.GT.AND P0, PT, R3, RZ, P1 ;  /* 0x000000ff0300720c */ /* 0x000fda0000f04270 */
[----:B0-----:R-:W-:Y:S05]  /*35c0*/  @!P0 BRA `(.L_x_49) ;  /* 0x0000000000048947 */ /* 0x001fea0003800000 */
[----:B------:R0:W5:Y:S02]  /*35d0*/  LDG.E.LTC128B R103, desc[UR36][R6.64+0x44] ;  /* 0x0000442406677981 */ /* 0x000164000c1e1920 */
.L_x_49:
[----:B------:R-:W-:Y:S05]  /*35e0*/  BSYNC B1 ;  /* 0x0000000000017941 */ /* 0x000fea0003800000 */
.L_x_48:
[----:B-----5:R-:W-:Y:S01]  /*35f0*/  LOP3.LUT R14, R103, 0xffffe000, RZ, 0xc0, !PT ;  /* 0xffffe000670e7812 */ /* 0x020fe200078ec0ff */
[----:B------:R-:W-:Y:S04]  /*3600*/  BSSY B1, `(.L_x_50) ;  /* 0x0000008000017945 */ /* 0x000fe80003800000 */
[----:B------:R-:W-:-:S04]  /*3610*/  FMUL R14, R14, R91 ;  /* 0x0000005b0e0e7220 */ /* 0x000fc80000400000 */
[----:B------:R-:W-:-:S05]  /*3620*/  FFMA R65, R65, R90, R14 ;  /* 0x0000005a41417223 */ /* 0x000fca000000000e */
[----:B------:R-:W-:-:S05]  /*3630*/  F2FP.TF32.F32.PACK_B R65, R65 ;  /* 0x00000041ff41723e */ /* 0x000fca00024050ff */
[----:B------:R0:W-:Y:S01]  /*3640*/  @P0 STG.E desc[UR36][R20.64+0x44], R65 ;  /* 0x0000444114000986 */ /* 0x0001e2000c101924 */
[----:B------:R-:W-:-:S13]  /*3650*/  ISETP.GT.AND P0, PT, R3, 0x8, P2 ;  /* 0x000000080300780c */ /* 0x000fda0001704270 */
[----:B0-----:R-:W-:Y:S05]  /*3660*/  @!P0 BRA `(.L_x_51) ;  /* 0x0000000000048947 */ /* 0x001fea0003800000 */
[----:B------:R0:W5:Y:S02]  /*3670*/  LDG.E.LTC128B R103, desc[UR36][R56.64+0x40] ;  /* 0x0000402438677981 */ /* 0x000164000c1e1920 */
.L_x_51:
[----:B------:R-:W-:Y:S05]  /*3680*/  BSYNC B1 ;  /* 0x0000000000017941 */ /* 0x000fea0003800000 */
.L_x_50:
        /* <DEDUP_REMOVED lines=9> */
.L_x_53:
[----:B------:R-:W-:Y:S05]  /*3720*/  BSYNC B1 ;  /* 0x0000000000017941 */ /* 0x000fea0003800000 */
.L_x_52:
[----:B-----5:R-:W-:Y:S01]  /*3730*/  LOP3.LUT R14, R103, 0xffffe000, RZ, 0xc0, !PT ;  /* 0xffffe000670e7812 */ /* 0x020fe200078ec0ff */
[----:B------:R-:W-:Y:S01]  /*3740*/  BSSY B1, `(.L_x_54) ;  /* 0x000000a000017945 */ /* 0x000fe20003800000 */
[----:B------:R-:W-:-:S03]  /*3750*/  ISETP.GT.AND P2, PT, R4, 0x18, PT ;  /* 0x000000180400780c */ /* 0x000fc60003f44270 */
[----:B------:R-:W-:Y:S01]  /*3760*/  FMUL R14, R14, R91 ;  /* 0x0000005b0e0e7220 */ /* 0x000fe20000400000 */
[----:B------:R-:W-:-:S03]  /*3770*/  P2R R66, PR, RZ, 0x4 ;  /* 0x00000004ff427803 */ /* 0x000fc60000000000 */
[----:B------:R-:W-:-:S05]  /*3780*/  FFMA R67, R67, R90, R14 ;  /* 0x0000005a43437223 */ /* 0x000fca000000000e */
[----:B------:R-:W-:-:S05]  /*3790*/  F2FP.TF32.F32.PACK_B R67, R67 ;  /* 0x00000043ff43723e */ /* 0x000fca00024050ff */
[----:B------:R0:W-:Y:S01]  /*37a0*/  @P0 STG.E desc[UR36][R110.64+0x44], R67 ;  /* 0x000044436e000986 */ /* 0x0001e2000c101924 */
[----:B------:R-:W-:-:S13]  /*37b0*/  ISETP.GT.AND P0, PT, R3, RZ, P2 ;  /* 0x000000ff0300720c */ /* 0x000fda0001704270 */
[----:B0-----:R-:W-:Y:S05]  /*37c0*/  @!P0 BRA `(.L_x_55) ;  /* 0x0000000000048947 */ /* 0x001fea0003800000 */
[----:B------:R0:W5:Y:S02]  /*37d0*/  LDG.E.LTC128B R103, desc[UR36][R6.64+0x60] ;  /* 0x0000602406677981 */ /* 0x000164000c1e1920 */
.L_x_55:
[----:B------:R-:W-:Y:S05]  /*37e0*/  BSYNC B1 ;  /* 0x0000000000017941 */ /* 0x000fea0003800000 */
.L_x_54:
        /* <DEDUP_REMOVED lines=11> */
.L_x_57:
[----:B------:R-:W-:Y:S05]  /*38a0*/  BSYNC B1 ;  /* 0x0000000000017941 */ /* 0x000fea0003800000 */
.L_x_56:
        /* <DEDUP_REMOVED lines=9> */
.L_x_59:
[----:B------:R-:W-:Y:S05]  /*3940*/  BSYNC B1 ;  /* 0x0000000000017941 */ /* 0x000fea0003800000 */
.L_x_58:
        /* <DEDUP_REMOVED lines=9> */
.L_x_61:
[----:B------:R-:W-:Y:S05]  /*39e0*/  BSYNC B1 ;  /* 0x0000000000017941 */ /* 0x000fea0003800000 */
.L_x_60:
        /* <DEDUP_REMOVED lines=11> */
.L_x_63:
[----:B------:R-:W-:Y:S05]  /*3aa0*/  BSYNC B1 ;  /* 0x0000000000017941 */ /* 0x000fea0003800000 */
.L_x_62:
        /* <DEDUP_REMOVED lines=11> */
.L_x_65:
[----:B------:R-:W-:Y:S05]  /*3b60*/  BSYNC B1 ;  /* 0x0000000000017941 */ /* 0x000fea0003800000 */
.L_x_64:
        /* <DEDUP_REMOVED lines=9> */
.L_x_67:
[----:B------:R-:W-:Y:S05]  /*3c00*/  BSYNC B1 ;  /* 0x0000000000017941 */ /* 0x000fea0003800000 */
.L_x_66:
        /* <DEDUP_REMOVED lines=9> */
.L_x_69:
[----:B------:R-:W-:Y:S05]  /*3ca0*/  BSYNC B1 ;  /* 0x0000000000017941 */ /* 0x000fea0003800000 */
.L_x_68:
        /* <DEDUP_REMOVED lines=11> */
.L_x_71:
[----:B------:R-:W-:Y:S05]  /*3d60*/  BSYNC B1 ;  /* 0x0000000000017941 */ /* 0x000fea0003800000 */
.L_x_70:
        /* <DEDUP_REMOVED lines=11> */
.L_x_73:
[----:B------:R-:W-:Y:S05]  /*3e20*/  BSYNC B1 ;  /* 0x0000000000017941 */ /* 0x000fea0003800000 */
.L_x_72:
        /* <DEDUP_REMOVED lines=9> */
.L_x_75:
[----:B------:R-:W-:Y:S05]  /*3ec0*/  BSYNC B1 ;  /* 0x0000000000017941 */ /* 0x000fea0003800000 */
.L_x_74:
        /* <DEDUP_REMOVED lines=9> */
.L_x_77:
[----:B------:R-:W-:Y:S05]  /*3f60*/  BSYNC B1 ;  /* 0x0000000000017941 */ /* 0x000fea0003800000 */
.L_x_76:
[----:B-----5:R-:W-:Y:S01]  /*3f70*/  LOP3.LUT R14, R103, 0xffffe000, RZ, 0xc0, !PT ;  /* 0xffffe000670e7812 */ /* 0x020fe200078ec0ff */
[----:B------:R-:W-:Y:S01]  /*3f80*/  BSSY B1, `(.L_x_78) ;  /* 0x0000009000017945 */ /* 0x000fe20003800000 */
[----:B------:R-:W-:-:S03]  /*3f90*/  ISETP.GT.AND P3, PT, R4, 0x30, PT ;  /* 0x000000300400780c */ /* 0x000fc60003f64270 */
[----:B------:R-:W-:-:S04]  /*3fa0*/  FMUL R14, R14, R91 ;  /* 0x0000005b0e0e7220 */ /* 0x000fc80000400000 */
[----:B------:R-:W-:-:S05]  /*3fb0*/  FFMA R79, R79, R90, R14 ;  /* 0x0000005a4f4f7223 */ /* 0x000fca000000000e */
[----:B------:R-:W-:-:S05]  /*3fc0*/  F2FP.TF32.F32.PACK_B R79, R79 ;  /* 0x0000004fff4f723e */ /* 0x000fca00024050ff */
[----:B------:R0:W-:Y:S01]  /*3fd0*/  @P0 STG.E desc[UR36][R110.64+0xa4], R79 ;  /* 0x0000a44f6e000986 */ /* 0x0001e2000c101924 */
[----:B------:R-:W-:-:S13]  /*3fe0*/  ISETP.GT.AND P0, PT, R3, RZ, P3 ;  /* 0x000000ff0300720c */ /* 0x000fda0001f04270 */
[----:B0-----:R-:W-:Y:S05]  /*3ff0*/  @!P0 BRA `(.L_x_79) ;  /* 0x0000000000048947 */ /* 0x001fea0003800000 */
[----:B------:R0:W5:Y:S02]  /*4000*/  LDG.E.LTC128B R103, desc[UR36][R6.64+0xc0] ;  /* 0x0000c02406677981 */ /* 0x000164000c1e1920 */
.L_x_79:
[----:B------:R-:W-:Y:S05]  /*4010*/  BSYNC B1 ;  /* 0x0000000000017941 */ /* 0x000fea0003800000 */
.L_x_78:
        /* <DEDUP_REMOVED lines=10> */
.L_x_81:
[----:B------:R-:W-:Y:S05]  /*40c0*/  BSYNC B1 ;  /* 0x0000000000017941 */ /* 0x000fea0003800000 */
.L_x_80:
        /* <DEDUP_REMOVED lines=9> */
.L_x_83:
[----:B------:R-:W-:Y:S05]  /*4160*/  BSYNC B1 ;  /* 0x0000000000017941 */ /* 0x000fea0003800000 */
.L_x_82:
        /* <DEDUP_REMOVED lines=9> */
.L_x_85:
[----:B------:R-:W-:Y:S05]  /*4200*/  BSYNC B1 ;  /* 0x0000000000017941 */ /* 0x000fea0003800000 */
.L_x_84:
        /* <DEDUP_REMOVED lines=10> */
.L_x_87:
[----:B------:R-:W-:Y:S05]  /*42b0*/  BSYNC B1 ;  /* 0x0000000000017941 */ /* 0x000fea0003800000 */
.L_x_86:
[----:B-----5:R-:W-:Y:S01]  /*42c0*/  LOP3.LUT R14, R103, 0xffffe000, RZ, 0xc0, !PT ;  /* 0xffffe000670e7812 */ /* 0x020fe200078ec0ff */
[----:B------:R-:W-:Y:S04]  /*42d0*/  BSSY B1, `(.L_x_88) ;  /* 0x000000f000017945 */ /* 0x000fe80003800000 */
[----:B------:R-:W-:-:S04]  /*42e0*/  FMUL R23, R14, R91 ;  /* 0x0000005b0e177220 */ /* 0x000fc80000400000 */
[----:B------:R-:W-:-:S05]  /*42f0*/  FFMA R23, R84, R90, R23 ;  /* 0x0000005a54177223 */ /* 0x000fca0000000017 */
[----:B------:R-:W-:-:S05]  /*4300*/  F2FP.TF32.F32.PACK_B R23, R23 ;  /* 0x00000017ff17723e */ /* 0x000fca00024050ff */
[----:B------:R0:W-:Y:S01]  /*4310*/  @P0 STG.E desc[UR36][R20.64+0xe0], R23 ;  /* 0x0000e01714000986 */ /* 0x0001e2000c101924 */
[----:B------:R-:W-:-:S05]  /*4320*/  IADD3 R62, P0, R15, R110, RZ ;  /* 0x0000006e0f3e7210 */ /* 0x000fca0007f1e0ff */
[----:B------:R-:W-:Y:S01]  /*4330*/  IMAD.X R63, R5, 0x1, R111, P0 ;  /* 0x00000001053f7824 */ /* 0x000fe200000e066f */
[----:B------:R-:W-:-:S05]  /*4340*/  IADD3 R64, P0, R15, R110, RZ ;  /* 0x0000006e0f407210 */ /* 0x000fca0007f1e0ff */
[----:B------:R-:W-:Y:S01]  /*4350*/  IMAD.X R65, R5, 0x1, R111, P0 ;  /* 0x0000000105417824 */ /* 0x000fe200000e066f */
[----:B------:R-:W-:-:S05]  /*4360*/  IADD3 R14, P0, R15, R20, RZ ;  /* 0x000000140f0e7210 */ /* 0x000fca0007f1e0ff */
[----:B------:R-:W-:Y:S01]  /*4370*/  IMAD.X R15, R5, 0x1, R21, P0 ;  /* 0x00000001050f7824 */ /* 0x000fe200000e0615 */
[----:B------:R-:W-:-:S04]  /*4380*/  ISETP.GT.AND P0, PT, R4, 0x39, PT ;  /* 0x000000390400780c */ /* 0x000fc80003f04270 */
[----:B------:R-:W-:-:S13]  /*4390*/  ISETP.GT.AND P4, PT, R3, RZ, P0 ;  /* 0x000000ff0300720c */ /* 0x000fda0000784270 */
[----:B0-----:R-:W-:Y:S05]  /*43a0*/  @!P4 BRA `(.L_x_89) ;  /* 0x000000000004c947 */ /* 0x001fea0003800000 */
[----:B------:R0:W5:Y:S02]  /*43b0*/  LDG.E.LTC128B R103, desc[UR36][R6.64+0xe4] ;  /* 0x0000e42406677981 */ /* 0x000164000c1e1920 */
.L_x_89:
[----:B------:R-:W-:Y:S05]  /*43c0*/  BSYNC B1 ;  /* 0x0000000000017941 */ /* 0x000fea0003800000 */
.L_x_88:
        /* <DEDUP_REMOVED lines=9> */
.L_x_91:
[----:B------:R-:W-:Y:S05]  /*4460*/  BSYNC B1 ;  /* 0x0000000000017941 */ /* 0x000fea0003800000 */
.L_x_90:
        /* <DEDUP_REMOVED lines=9> */
.L_x_93:
[----:B------:R-:W-:Y:S05]  /*4500*/  BSYNC B1 ;  /* 0x0000000000017941 */ /* 0x000fea0003800000 */
.L_x_92:
[----:B-----5:R-:W-:-:S05]  /*4510*/  LOP3.LUT R4, R103, 0xffffe000, RZ, 0xc0, !PT ;  /* 0xffffe00067047812 */ /* 0x020fca00078ec0ff */
[----:B------:R-:W-:-:S04]  /*4520*/  FMUL R4, R4, R91 ;  /* 0x0000005b04047220 */ /* 0x000fc80000400000 */
[----:B------:R-:W-:-:S05]  /*4530*/  FFMA R87, R87, R90, R4 ;  /* 0x0000005a57577223 */ /* 0x000fca0000000004 */
[----:B------:R-:W-:-:S05]  /*4540*/  F2FP.TF32.F32.PACK_B R87, R87 ;  /* 0x00000057ff57723e */ /* 0x000fca00024050ff */
[----:B------:R0:W-:Y:S01]  /*4550*/  @P4 STG.E desc[UR36][R110.64+0xe4], R87 ;  /* 0x0000e4576e004986 */ /* 0x0001e2000c101924 */
[----:B------:R-:W-:-:S13]  /*4560*/  ISETP.GT.AND P4, PT, R3, 0x80, P6 ;  /* 0x000000800300780c */ /* 0x000fda0003784270 */
[----:B------:R-:W2:Y:S01]  /*4570*/  @P4 LDG.E.LTC128B R103, desc[UR36][R60.64] ;  /* 0x000000243c674981 */ /* 0x000ea2000c1e1920 */
[----:B------:R-:W-:Y:S01]  /*4580*/  BSSY B1, `(.L_x_94) ;  /* 0x000000a000017945 */ /* 0x000fe20003800000 */
[----:B--2---:R-:W-:-:S05]  /*4590*/  LOP3.LUT R4, R103, 0xffffe000, RZ, 0xc0, !PT ;  /* 0xffffe00067047812 */ /* 0x004fca00078ec0ff */
[----:B------:R-:W-:-:S04]  /*45a0*/  FMUL R5, R4, R91 ;  /* 0x0000005b04057220 */ /* 0x000fc80000400000 */
[----:B------:R-:W-:-:S05]  /*45b0*/  FFMA R5, R24, R90, R5 ;  /* 0x0000005a18057223 */ /* 0x000fca0000000005 */
[----:B------:R-:W-:-:S05]  /*45c0*/  F2FP.TF32.F32.PACK_B R5, R5 ;  /* 0x00000005ff05723e */ /* 0x000fca00024050ff */
[----:B------:R0:W-:Y:S01]  /*45d0*/  @P4 STG.E desc[UR36][R14.64], R5 ;  /* 0x000000050e004986 */ /* 0x0001e2000c101924 */
[----:B------:R-:W-:-:S04]  /*45e0*/  ISETP.NE.AND P4, PT, R119, RZ, PT ;  /* 0x000000ff7700720c */ /* 0x000fc80003f85270 */
[----:B------:R-:W-:-:S13]  /*45f0*/  ISETP.GT.AND P4, PT, R3, 0x80, P4 ;  /* 0x000000800300780c */ /* 0x000fda0002784270 */
[----:B0-----:R-:W-:Y:S05]  /*4600*/  @!P4 BRA `(.L_x_95) ;  /* 0x000000000004c947 */ /* 0x001fea0003800000 */
[----:B------:R0:W5:Y:S02]  /*4610*/  LDG.E.LTC128B R103, desc[UR36][R58.64+0x4] ;  /* 0x000004243a677981 */ /* 0x000164000c1e1920 */
.L_x_95:
[----:B------:R-:W-:Y:S05]  /*4620*/  BSYNC B1 ;  /* 0x0000000000017941 */ /* 0x000fea0003800000 */
.L_x_94:
[----:B-----5:R-:W-:Y:S01]  /*4630*/  LOP3.LUT R4, R103, 0xffffe000, RZ, 0xc0, !PT ;  /* 0xffffe00067047812 */ /* 0x020fe200078ec0ff */
[----:B------:R-:W-:Y:S01]  /*4640*/  @P4 IMAD.MOV.U32 R5, RZ, RZ, R15 ;  /* 0x000000ffff054224 */ /* 0x000fe200078e000f */
[----:B------:R-:W-:Y:S01]  /*4650*/  ISETP.GT.AND P6, PT, R3, 0x88, P6 ;  /* 0x000000880300780c */ /* 0x000fe200037c4270 */
[----:B------:R-:W-:Y:S02]  /*4660*/  BSSY B1, `(.L_x_96) ;  /* 0x0000008000017945 */ /* 0x000fe40003800000 */
[----:B------:R-:W-:-:S04]  /*4670*/  FMUL R4, R4, R91 ;  /* 0x0000005b04047220 */ /* 0x000fc80000400000 */
[----:B------:R-:W-:Y:S01]  /*4680*/  FFMA R25, R25, R90, R4 ;  /* 0x0000005a19197223 */ /* 0x000fe20000000004 */
[----:B------:R-:W-:-:S04]  /*4690*/  @P4 IMAD.MOV.U32 R4, RZ, RZ, R14 ;  /* 0x000000ffff044224 */ /* 0x000fc800078e000e */
[----:B------:R-:W-:-:S05]  /*46a0*/  F2FP.TF32.F32.PACK_B R25, R25 ;  /* 0x00000019ff19723e */ /* 0x000fca00024050ff */
[----:B------:R2:W-:Y:S01]  /*46b0*/  @P4 STG.E desc[UR36][R4.64+0x4], R25 ;  /* 0x0000041904004986 */ /* 0x0005e2000c101924 */
[----:B------:R-:W-:Y:S05]  /*46c0*/  @!P6 BRA `(.L_x_97) ;  /* 0x000000000004e947 */ /* 0x000fea0003800000 */
[----:B------:R0:W5:Y:S02]  /*46d0*/  LDG.E.LTC128B R103, desc[UR36][R10.64] ;  /* 0x000000240a677981 */ /* 0x000164000c1e1920 */
.L_x_97:
[----:B------:R-:W-:Y:S05]  /*46e0*/  BSYNC B1 ;  /* 0x0000000000017941 */ /* 0x000fea0003800000 */
.L_x_96:
[----:B--2--5:R-:W-:Y:S01]  /*46f0*/  LOP3.LUT R4, R103, 0xffffe000, RZ, 0xc0, !PT ;  /* 0xffffe00067047812 */ /* 0x024fe200078ec0ff */
[----:B------:R-:W-:Y:S01]  /*4700*/  BSSY B1, `(.L_x_98) ;  /* 0x0000009000017945 */ /* 0x000fe20003800000 */
[----:B------:R-:W-:-:S03]  /*4710*/  ISETP.NE.AND P4, PT, R119, RZ, PT ;  /* 0x000000ff7700720c */ /* 0x000fc60003f85270 */
[----:B------:R-:W-:Y:S01]  /*4720*/  FMUL R5, R4, R91 ;  /* 0x0000005b04057220 */ /* 0x000fe20000400000 */
[----:B------:R-:W-:-:S03]  /*4730*/  ISETP.GT.AND P4, PT, R3, 0x88, P4 ;  /* 0x000000880300780c */ /* 0x000fc60002784270 */
[----:B------:R-:W-:-:S05]  /*4740*/  FFMA R5, R26, R90, R5 ;  /* 0x0000005a1a057223 */ /* 0x000fca0000000005 */
[----:B------:R-:W-:-:S05]  /*4750*/  F2FP.TF32.F32.PACK_B R5, R5 ;  /* 0x00000005ff05723e */ /* 0x000fca00024050ff */
[----:B------:R2:W-:Y:S01]  /*4760*/  @P6 STG.E desc[UR36][R62.64], R5 ;  /* 0x000000053e006986 */ /* 0x0005e2000c101924 */
[----:B------:R-:W-:Y:S05]  /*4770*/  @!P4 BRA `(.L_x_99) ;  /* 0x000000000004c947 */ /* 0x000fea0003800000 */
[----:B------:R0:W5:Y:S02]  /*4780*/  LDG.E.LTC128B R103, desc[UR36][R12.64+0x4] ;  /* 0x000004240c677981 */ /* 0x000164000c1e1920 */
.L_x_99:
[----:B------:R-:W-:Y:S05]  /*4790*/  BSYNC B1 ;  /* 0x0000000000017941 */ /* 0x000fea0003800000 */
.L_x_98:
[----:B-----5:R-:W-:Y:S01]  /*47a0*/  LOP3.LUT R4, R103, 0xffffe000, RZ, 0xc0, !PT ;  /* 0xffffe00067047812 */ /* 0x020fe200078ec0ff */
[----:B------:R-:W-:Y:S01]  /*47b0*/  BSSY B1, `(.L_x_100) ;  /* 0x0000009000017945 */ /* 0x000fe20003800000 */
[----:B------:R-:W-:-:S03]  /*47c0*/  ISETP.NE.AND P6, PT, R116, RZ, PT ;  /* 0x000000ff7400720c */ /* 0x000fc60003fc5270 */
[----:B------:R-:W-:-:S04]  /*47d0*/  FMUL R4, R4, R91 ;  /* 0x0000005b04047220 */ /* 0x000fc80000400000 */
[----:B------:R-:W-:-:S05]  /*47e0*/  FFMA R27, R27, R90, R4 ;  /* 0x0000005a1b1b7223 */ /* 0x000fca0000000004 */
[----:B------:R-:W-:-:S05]  /*47f0*/  F2FP.TF32.F32.PACK_B R27, R27 ;  /* 0x0000001bff1b723e */ /* 0x000fca00024050ff */
[----:B------:R0:W-:Y:S01]  /*4800*/  @P4 STG.E desc[UR36][R64.64+0x4], R27 ;  /* 0x0000041b40004986 */ /* 0x0001e2000c101924 */
[----:B------:R-:W-:-:S13]  /*4810*/  ISETP.GT.AND P4, PT, R3, 0x80, P6 ;  /* 0x000000800300780c */ /* 0x000fda0003784270 */
[----:B0-----:R-:W-:Y:S05]  /*4820*/  @!P4 BRA `(.L_x_101) ;  /* 0x000000000004c947 */ /* 0x001fea0003800000 */
[----:B------:R0:W5:Y:S02]  /*4830*/  LDG.E.LTC128B R103, desc[UR36][R58.64+0x20] ;  /* 0x000020243a677981 */ /* 0x000164000c1e1920 */
.L_x_101:
[----:B------:R-:W-:Y:S05]  /*4840*/  BSYNC B1 ;  /* 0x0000000000017941 */ /* 0x000fea0003800000 */
.L_x_100:
[----:B-----5:R-:W-:Y:S01]  /*4850*/  LOP3.LUT R4, R103, 0xffffe000, RZ, 0xc0, !PT ;  /* 0xffffe00067047812 */ /* 0x020fe200078ec0ff */
[----:B------:R-:W-:Y:S01]  /*4860*/  BSSY B1, `(.L_x_102) ;  /* 0x000000b000017945 */ /* 0x000fe20003800000 */
[----:B------:R-:W-:-:S03]  /*4870*/  ISETP.NE.AND P6, PT, R117, RZ, PT ;  /* 0x000000ff7500720c */ /* 0x000fc60003fc5270 */
[----:B--2---:R-:W-:Y:S01]  /*4880*/  FMUL R5, R4, R91 ;  /* 0x0000005b04057220 */ /* 0x004fe20000400000 */
[----:B------:R-:W-:-:S03]  /*4890*/  @P4 IMAD.MOV.U32 R4, RZ, RZ, R14 ;  /* 0x000000ffff044224 */ /* 0x000fc600078e000e */
[----:B-1-34-:R-:W-:Y:S01]  /*48a0*/  FFMA R7, R28, R90, R5 ;  /* 0x0000005a1c077223 */ /* 0x01afe20000000005 */
[----:B------:R-:W-:-:S04]  /*48b0*/  @P4 IMAD.MOV.U32 R5, RZ, RZ, R15 ;  /* 0x000000ffff054224 */ /* 0x000fc800078e000f */
[----:B------:R-:W-:-:S05]  /*48c0*/  F2FP.TF32.F32.PACK_B R7, R7 ;  /* 0x00000007ff07723e */ /* 0x000fca00024050ff */
[----:B------:R1:W-:Y:S01]  /*48d0*/  @P4 STG.E desc[UR36][R4.64+0x20], R7 ;  /* 0x0000200704004986 */ /* 0x0003e2000c101924 */
[----:B------:R-:W-:-:S13]  /*48e0*/  ISETP.GT.AND P4, PT, R3, 0x80, P6 ;  /* 0x000000800300780c */ /* 0x000fda0003784270 */
[----:B-1----:R-:W-:Y:S05]  /*48f0*/  @!P4 BRA `(.L_x_103) ;  /* 0x000000000004c947 */ /* 0x002fea0003800000 */
[----:B------:R1:W5:Y:S02]  /*4900*/  LDG.E.LTC128B R103, desc[UR36][R58.64+0x24] ;  /* 0x000024243a677981 */ /* 0x000364000c1e1920 */
.L_x_103:
[----:B------:R-:W-:Y:S05]  /*4910*/  BSYNC B1 ;  /* 0x0000000000017941 */ /* 0x000fea0003800000 */
.L_x_102:
[----:B-----5:R-:W-:Y:S01]  /*4920*/  LOP3.LUT R4, R103, 0xffffe000, RZ, 0xc0, !PT ;  /* 0xffffe00067047812 */ /* 0x020fe200078ec0ff */
[----:B------:R-:W-:Y:S01]  /*4930*/  @P4 IMAD.MOV.U32 R5, RZ, RZ, R15 ;  /* 0x000000ffff054224 */ /* 0x000fe200078e000f */
[----:B------:R-:W-:Y:S03]  /*4940*/  BSSY B1, `(.L_x_104) ;  /* 0x000000a000017945 */ /* 0x000fe60003800000 */
[----:B------:R-:W-:-:S04]  /*4950*/  FMUL R4, R4, R91 ;  /* 0x0000005b04047220 */ /* 0x000fc80000400000 */
[----:B------:R-:W-:Y:S01]  /*4960*/  FFMA R29, R29, R90, R4 ;  /* 0x0000005a1d1d7223 */ /* 0x000fe20000000004 */
[----:B------:R-:W-:-:S04]  /*4970*/  @P4 IMAD.MOV.U32 R4, RZ, RZ, R14 ;  /* 0x000000ffff044224 */ /* 0x000fc800078e000e */
[----:B------:R-:W-:-:S05]  /*4980*/  F2FP.TF32.F32.PACK_B R29, R29 ;  /* 0x0000001dff1d723e */ /* 0x000fca00024050ff */
[----:B------:R2:W-:Y:S01]  /*4990*/  @P4 STG.E desc[UR36][R4.64+0x24], R29 ;  /* 0x0000241d04004986 */ /* 0x0005e2000c101924 */
[----:B------:R-:W-:-:S04]  /*49a0*/  ISETP.NE.AND P4, PT, R116, RZ, PT ;  /* 0x000000ff7400720c */ /* 0x000fc80003f85270 */
[----:B------:R-:W-:-:S13]  /*49b0*/  ISETP.GT.AND P4, PT, R3, 0x88, P4 ;  /* 0x000000880300780c */ /* 0x000fda0002784270 */
[----:B--2---:R-:W-:Y:S05]  /*49c0*/  @!P4 BRA `(.L_x_105) ;  /* 0x000000000004c947 */ /* 0x004fea0003800000 */
[----:B------:R2:W5:Y:S02]  /*49d0*/  LDG.E.LTC128B R103, desc[UR36][R12.64+0x20] ;  /* 0x000020240c677981 */ /* 0x000564000c1e1920 */
.L_x_105:
[----:B------:R-:W-:Y:S05]  /*49e0*/  BSYNC B1 ;  /* 0x0000000000017941 */ /* 0x000fea0003800000 */
.L_x_104:
[----:B-----5:R-:W-:Y:S01]  /*49f0*/  LOP3.LUT R4, R103, 0xffffe000, RZ, 0xc0, !PT ;  /* 0xffffe00067047812 */ /* 0x020fe200078ec0ff */
[----:B------:R-:W-:Y:S04]  /*4a00*/  BSSY B1, `(.L_x_106) ;  /* 0x0000008000017945 */ /* 0x000fe80003800000 */
[----:B------:R-:W-:-:S04]  /*4a10*/  FMUL R5, R4, R91 ;  /* 0x0000005b04057220 */ /* 0x000fc80000400000 */
[----:B------:R-:W-:-:S05]  /*4a20*/  FFMA R5, R30, R90, R5 ;  /* 0x0000005a1e057223 */ /* 0x000fca0000000005 */
[----:B------:R-:W-:-:S05]  /*4a30*/  F2FP.TF32.F32.PACK_B R5, R5 ;  /* 0x00000005ff05723e */ /* 0x000fca00024050ff */
[----:B------:R3:W-:Y:S01]  /*4a40*/  @P4 STG.E desc[UR36][R8.64+0x20], R5 ;  /* 0x0000200508004986 */ /* 0x0007e2000c101924 */
[----:B------:R-:W-:-:S13]  /*4a50*/  ISETP.GT.AND P4, PT, R3, 0x88, P6 ;  /* 0x000000880300780c */ /* 0x000fda0003784270 */
[----:B---3--:R-:W-:Y:S05]  /*4a60*/  @!P4 BRA `(.L_x_107) ;  /* 0x000000000004c947 */ /* 0x008fea0003800000 */
[----:B------:R3:W5:Y:S02]  /*4a70*/  LDG.E.LTC128B R103, desc[UR36][R12.64+0x24] ;  /* 0x000024240c677981 */ /* 0x000764000c1e1920 */
.L_x_107:
[----:B------:R-:W-:Y:S05]  /*4a80*/  BSYNC B1 ;  /* 0x0000000000017941 */ /* 0x000fea0003800000 */
.L_x_106:
[----:B-----5:R-:W-:Y:S01]  /*4a90*/  LOP3.LUT R4, R103, 0xffffe000, RZ, 0xc0, !PT ;  /* 0xffffe00067047812 */ /* 0x020fe200078ec0ff */
[----:B------:R-:W-:Y:S01]  /*4aa0*/  @P4 IMAD.MOV.U32 R5, RZ, RZ, R9 ;  /* 0x000000ffff054224 */ /* 0x000fe200078e0009 */
[----:B------:R-:W-:Y:S01]  /*4ab0*/  ISETP.NE.AND P6, PT, R112, RZ, PT ;  /* 0x000000ff7000720c */ /* 0x000fe20003fc5270 */
[----:B------:R-:W-:Y:S02]  /*4ac0*/  BSSY B1, `(.L_x_108) ;  /* 0x0000009000017945 */ /* 0x000fe40003800000 */
[----:B------:R-:W-:-:S04]  /*4ad0*/  FMUL R4, R4, R91 ;  /* 0x0000005b04047220 */ /* 0x000fc80000400000 */
[----:B------:R-:W-:Y:S01]  /*4ae0*/  FFMA R31, R31, R90, R4 ;  /* 0x0000005a1f1f7223 */ /* 0x000fe20000000004 */
[----:B------:R-:W-:-:S04]  /*4af0*/  @P4 IMAD.MOV.U32 R4, RZ, RZ, R8 ;  /* 0x000000ffff044224 */ /* 0x000fc800078e0008 */
[----:B------:R-:W-:-:S05]  /*4b00*/  F2FP.TF32.F32.PACK_B R31, R31 ;  /* 0x0000001fff1f723e */ /* 0x000fca00024050ff */
[----:B------:R4:W-:Y:S01]  /*4b10*/  @P4 STG.E desc[UR36][R4.64+0x24], R31 ;  /* 0x0000241f04004986 */ /* 0x0009e2000c101924 */
[----:B------:R-:W-:-:S13]  /*4b20*/  ISETP.GT.AND P4, PT, R3, 0x80, P6 ;  /* 0x000000800300780c */ /* 0x000fda0003784270 */
[----:B----4-:R-:W-:Y:S05]  /*4b30*/  @!P4 BRA `(.L_x_109) ;  /* 0x000000000004c947 */ /* 0x010fea0003800000 */
[----:B------:R4:W5:Y:S02]  /*4b40*/  LDG.E.LTC128B R103, desc[UR36][R58.64+0x40] ;  /* 0x000040243a677981 */ /* 0x000964000c1e1920 */
.L_x_109:
[----:B------:R-:W-:Y:S05]  /*4b50*/  BSYNC B1 ;  /* 0x0000000000017941 */ /* 0x000fea0003800000 */
.L_x_108:
[----:B-----5:R-:W-:Y:S01]  /*4b60*/  LOP3.LUT R4, R103, 0xffffe000, RZ, 0xc0, !PT ;  /* 0xffffe00067047812 */ /* 0x020fe200078ec0ff */
[----:B------:R-:W-:Y:S01]  /*4b70*/  BSSY B1, `(.L_x_110) ;  /* 0x000000b000017945 */ /* 0x000fe20003800000 */
[----:B------:R-:W-:-:S03]  /*4b80*/  ISETP.NE.AND P6, PT, R104, RZ, PT ;  /* 0x000000ff6800720c */ /* 0x000fc60003fc5270 */
[----:B------:R-:W-:Y:S01]  /*4b90*/  FMUL R5, R4, R91 ;  /* 0x0000005b04057220 */ /* 0x000fe20000400000 */
[----:B------:R-:W-:-:S03]  /*4ba0*/  @P4 IMAD.MOV.U32 R4, RZ, RZ, R14 ;  /* 0x000000ffff044224 */ /* 0x000fc600078e000e */
[----:B------:R-:W-:Y:S01]  /*4bb0*/  FFMA R7, R32, R90, R5 ;  /* 0x0000005a20077223 */ /* 0x000fe20000000005 */
[----:B------:R-:W-:-:S04]  /*4bc0*/  @P4 IMAD.MOV.U32 R5, RZ, RZ, R15 ;  /* 0x000000ffff054224 */ /* 0x000fc800078e000f */
[----:B------:R-:W-:-:S05]  /*4bd0*/  F2FP.TF32.F32.PACK_B R7, R7 ;  /* 0x00000007ff07723e */ /* 0x000fca00024050ff */
[----:B------:R0:W-:Y:S01]  /*4be0*/  @P4 STG.E desc[UR36][R4.64+0x40], R7 ;  /* 0x0000400704004986 */ /* 0x0001e2000c101924 */
[----:B------:R-:W-:-:S13]  /*4bf0*/  ISETP.GT.AND P4, PT, R3, 0x80, P6 ;  /* 0x000000800300780c */ /* 0x000fda0003784270 */
[----:B0-----:R-:W-:Y:S05]  /*4c00*/  @!P4 BRA `(.L_x_111) ;  /* 0x000000000004c947 */ /* 0x001fea0003800000 */
[----:B------:R0:W5:Y:S02]  /*4c10*/  LDG.E.LTC128B R103, desc[UR36][R58.64+0x44] ;  /* 0x000044243a677981 */ /* 0x000164000c1e1920 */
.L_x_111:
[----:B------:R-:W-:Y:S05]  /*4c20*/  BSYNC B1 ;  /* 0x0000000000017941 */ /* 0x000fea0003800000 */
.L_x_110:
        /* <DEDUP_REMOVED lines=10> */
[----:B0-----:R-:W-:Y:S05]  /*4cd0*/  @!P4 BRA `(.L_x_113) ;  /* 0x000000000004c947 */ /* 0x001fea0003800000 */
[----:B------:R0:W5:Y:S02]  /*4ce0*/  LDG.E.LTC128B R103, desc[UR36][R12.64+0x40] ;  /* 0x000040240c677981 */ /* 0x000164000c1e1920 */
.L_x_113:
[----:B------:R-:W-:Y:S05]  /*4cf0*/  BSYNC B1 ;  /* 0x0000000000017941 */ /* 0x000fea0003800000 */
.L_x_112:
[----:B-----5:R-:W-:Y:S01]  /*4d00*/  LOP3.LUT R4, R103, 0xffffe000, RZ, 0xc0, !PT ;  /* 0xffffe00067047812 */ /* 0x020fe200078ec0ff */
[----:B------:R-:W-:Y:S04]  /*4d10*/  BSSY B1, `(.L_x_114) ;  /* 0x000000a000017945 */ /* 0x000fe80003800000 */
        /* <DEDUP_REMOVED lines=9> */
.L_x_115:
[----:B------:R-:W-:Y:S05]  /*4db0*/  BSYNC B1 ;  /* 0x0000000000017941 */ /* 0x000fea0003800000 */
.L_x_114:
        /* <DEDUP_REMOVED lines=10> */
[----:B0-----:R-:W-:Y:S05]  /*4e60*/  @!P4 BRA `(.L_x_117) ;  /* 0x000000000004c947 */ /* 0x001fea0003800000 */
[----:B------:R0:W5:Y:S02]  /*4e70*/  LDG.E.LTC128B R103, desc[UR36][R58.64+0x60] ;  /* 0x000060243a677981 */ /* 0x000164000c1e1920 */
.L_x_117:
[----:B------:R-:W-:Y:S05]  /*4e80*/  BSYNC B1 ;  /* 0x0000000000017941 */ /* 0x000fea0003800000 */
.L_x_116:
        /* <DEDUP_REMOVED lines=12> */
.L_x_119:
[----:B------:R-:W-:Y:S05]  /*4f50*/  BSYNC B1 ;  /* 0x0000000000017941 */ /* 0x000fea0003800000 */
.L_x_118:
        /* <DEDUP_REMOVED lines=12> */
.L_x_121:
[----:B------:R-:W-:Y:S05]  /*5020*/  BSYNC B1 ;  /* 0x0000000000017941 */ /* 0x000fea0003800000 */
.L_x_120:
        /* <DEDUP_REMOVED lines=11> */
.L_x_123:
[----:B------:R-:W-:Y:S05]  /*50e0*/  BSYNC B1 ;  /* 0x0000000000017941 */ /* 0x000fea0003800000 */
.L_x_122:
        /* <DEDUP_REMOVED lines=12> */
.L_x_125:
[----:B------:R-:W-:Y:S05]  /*51b0*/  BSYNC B1 ;  /* 0x0000000000017941 */ /* 0x000fea0003800000 */
.L_x_124:
        /* <DEDUP_REMOVED lines=12> */
.L_x_127:
[----:B------:R-:W-:Y:S05]  /*5280*/  BSYNC B1 ;  /* 0x0000000000017941 */ /* 0x000fea0003800000 */
.L_x_126:
        /* <DEDUP_REMOVED lines=12> */
.L_x_129:
[----:B------:R-:W-:Y:S05]  /*5350*/  BSYNC B1 ;  /* 0x0000000000017941 */ /* 0x000fea0003800000 */
.L_x_128:
        /* <DEDUP_REMOVED lines=11> */
.L_x_131:
[----:B------:R-:W-:Y:S05]  /*5410*/  BSYNC B1 ;  /* 0x0000000000017941 */ /* 0x000fea0003800000 */
.L_x_130:
        /* <DEDUP_REMOVED lines=12> */
.L_x_133:
[----:B------:R-:W-:Y:S05]  /*54e0*/  BSYNC B1 ;  /* 0x0000000000017941 */ /* 0x000fea0003800000 */
.L_x_132:
        /* <DEDUP_REMOVED lines=11> */
.L_x_135:
[----:B------:R-:W-:Y:S05]  /*55a0*/  BSYNC B1 ;  /* 0x0000000000017941 */ /* 0x000fea0003800000 */
.L_x_134:
        /* <DEDUP_REMOVED lines=11> */
.L_x_137:
[----:B------:R-:W-:Y:S05]  /*5660*/  BSYNC B1 ;  /* 0x0000000000017941 */ /* 0x000fea0003800000 */
.L_x_136:
[----:B-----5:R-:W-:Y:S01]  /*5670*/  LOP3.LUT R4, R103, 0xffffe000, RZ, 0xc0, !PT ;  /* 0xffffe00067047812 */ /* 0x020fe200078ec0ff */
[----:B------:R-:W-:Y:S01]  /*5680*/  BSSY B1, `(.L_x_138) ;  /* 0x000000a000017945 */ /* 0x000fe20003800000 */
[----:B------:R-:W-:-:S03]  /*5690*/  ISETP.GT.AND P5, PT, R3, 0x88, P5 ;  /* 0x000000880300780c */ /* 0x000fc60002fa4270 */
[----:B------:R-:W-:Y:S01]  /*56a0*/  FMUL R5, R4, R91 ;  /* 0x0000005b04057220 */ /* 0x000fe20000400000 */
[----:B------:R-:W-:-:S03]  /*56b0*/  @P4 IMAD.MOV.U32 R4, RZ, RZ, R8 ;  /* 0x000000ffff044224 */ /* 0x000fc600078e0008 */
[----:B------:R-:W-:Y:S01]  /*56c0*/  FFMA R7, R46, R90, R5 ;  /* 0x0000005a2e077223 */ /* 0x000fe20000000005 */
[----:B------:R-:W-:-:S04]  /*56d0*/  @P4 IMAD.MOV.U32 R5, RZ, RZ, R9 ;  /* 0x000000ffff054224 */ /* 0x000fc800078e0009 */
[----:B------:R-:W-:-:S05]  /*56e0*/  F2FP.TF32.F32.PACK_B R7, R7 ;  /* 0x00000007ff07723e */ /* 0x000fca00024050ff */
[----:B------:R0:W-:Y:S01]  /*56f0*/  @P4 STG.E desc[UR36][R4.64+0xa0], R7 ;  /* 0x0000a00704004986 */ /* 0x0001e2000c101924 */
[----:B------:R-:W-:Y:S05]  /*5700*/  @!P5 BRA `(.L_x_139) ;  /* 0x000000000004d947 */ /* 0x000fea0003800000 */
[----:B------:R0:W5:Y:S02]  /*5710*/  LDG.E.LTC128B R103, desc[UR36][R12.64+0xa4] ;  /* 0x0000a4240c677981 */ /* 0x000164000c1e1920 */
.L_x_139:
[----:B------:R-:W-:Y:S05]  /*5720*/  BSYNC B1 ;  /* 0x0000000000017941 */ /* 0x000fea0003800000 */
.L_x_138:
[----:B0----5:R-:W-:Y:S01]  /*5730*/  LOP3.LUT R4, R103, 0xffffe000, RZ, 0xc0, !PT ;  /* 0xffffe00067047812 */ /* 0x021fe200078ec0ff */
        /* <DEDUP_REMOVED lines=10> */
.L_x_141:
[----:B------:R-:W-:Y:S05]  /*57e0*/  BSYNC B1 ;  /* 0x0000000000017941 */ /* 0x000fea0003800000 */
.L_x_140:
[----:B0----5:R-:W-:Y:S01]  /*57f0*/  LOP3.LUT R4, R103, 0xffffe000, RZ, 0xc0, !PT ;  /* 0xffffe00067047812 */ /* 0x021fe200078ec0ff */
        /* <DEDUP_REMOVED lines=10> */
.L_x_143:
[----:B------:R-:W-:Y:S05]  /*58a0*/  BSYNC B1 ;  /* 0x0000000000017941 */ /* 0x000fea0003800000 */
.L_x_142:
        /* <DEDUP_REMOVED lines=11> */
.L_x_145:
[----:B------:R-:W-:Y:S05]  /*5960*/  BSYNC B1 ;  /* 0x0000000000017941 */ /* 0x000fea0003800000 */
.L_x_144:
        /* <DEDUP_REMOVED lines=11> */
.L_x_147:
[----:B------:R-:W-:Y:S05]  /*5a20*/  BSYNC B1 ;  /* 0x0000000000017941 */ /* 0x000fea0003800000 */
.L_x_146:
        /* <DEDUP_REMOVED lines=11> */
.L_x_149:
[----:B------:R-:W-:Y:S05]  /*5ae0*/  BSYNC B1 ;  /* 0x0000000000017941 */ /* 0x000fea0003800000 */
.L_x_148:
        /* <DEDUP_REMOVED lines=11> */
.L_x_151:
[----:B------:R-:W-:Y:S05]  /*5ba0*/  BSYNC B1 ;  /* 0x0000000000017941 */ /* 0x000fea0003800000 */
.L_x_150:
[----:B0----5:R-:W-:Y:S01]  /*5bb0*/  LOP3.LUT R4, R103, 0xffffe000, RZ, 0xc0, !PT ;  /* 0xffffe00067047812 */ /* 0x021fe200078ec0ff */
        /* <DEDUP_REMOVED lines=8> */
.L_x_153:
[----:B------:R-:W-:Y:S05]  /*5c40*/  BSYNC B1 ;  /* 0x0000000000017941 */ /* 0x000fea0003800000 */
.L_x_152:
        /* <DEDUP_REMOVED lines=11> */
.L_x_155:
[----:B------:R-:W-:Y:S05]  /*5d00*/  BSYNC B1 ;  /* 0x0000000000017941 */ /* 0x000fea0003800000 */
.L_x_154:
[----:B------:R-:W-:Y:S05]  /*5d10*/  @!P0 BRA `(.L_x_156) ;  /* 0x00000014008c8947 */ /* 0x000fea0003800000 */
[----:B0----5:R-:W-:-:S05]  /*5d20*/  LOP3.LUT R4, R103, 0xffffe000, RZ, 0xc0, !PT ;  /* 0xffffe00067047812 */ /* 0x021fca00078ec0ff */
[----:B------:R-:W-:-:S04]  /*5d30*/  FMUL R4, R4, R91 ;  /* 0x0000005b04047220 */ /* 0x000fc80000400000 */
[----:B------:R-:W-:-:S05]  /*5d40*/  FFMA R55, R55, R90, R4 ;  /* 0x0000005a37377223 */ /* 0x000fca0000000004 */
[----:B------:R-:W-:-:S05]  /*5d50*/  F2FP.TF32.F32.PACK_B R55, R55 ;  /* 0x00000037ff37723e */ /* 0x000fca00024050ff */
[----:B------:R0:W-:Y:S01]  /*5d60*/  STG.E desc[UR36][R8.64+0xe4], R55 ;  /* 0x0000e43708007986 */ /* 0x0001e2000c101924 */
[----:B------:R-:W-:Y:S05]  /*5d70*/  BRA `(.L_x_156) ;  /* 0x0000001400747947 */ /* 0x000fea0003800000 */
.L_x_33:
[----:B------:R-:W-:Y:S01]  /*5d80*/  ULDC.64 UR4, c[0x0][0x5c0] ;  /* 0x0001700000047ab9 */ /* 0x000fe20000000a00 */
[-C--:B------:R-:W-:Y:S01]  /*5d90*/  FMUL R5, R56, R90.reuse ;  /* 0x0000005a38057220 */ /* 0x080fe20000400000 */
[----:B------:R-:W-:Y:S01]  /*5da0*/  ISETP.GT.AND P4, PT, R4, 0x1, PT ;  /* 0x000000010400780c */ /* 0x000fe20003f84270 */
[-C--:B------:R-:W-:Y:S01]  /*5db0*/  FMUL R57, R57, R90.reuse ;  /* 0x0000005a39397220 */ /* 0x080fe20000400000 */
[----:B------:R-:W-:Y:S01]  /*5dc0*/  LEA R8, P2, R114, UR4, 0x2 ;  /* 0x0000000472087c11 */ /* 0x000fe2000f8410ff */
[----:B------:R-:W-:Y:S01]  /*5dd0*/  IMAD.SHL.U32 R15, R92, 0x4, RZ ;  /* 0x000000045c0f7824 */ /* 0x000fe200078e00ff */
[----:B------:R-:W-:Y:S01]  /*5de0*/  ISETP.GT.AND P1, PT, R3, RZ, P4 ;  /* 0x000000ff0300720c */ /* 0x000fe20002724270 */
[----:B------:R-:W-:Y:S01]  /*5df0*/  IMAD.SHL.U32 R103, R93, 0x4, RZ ;  /* 0x000000045d677824 */ /* 0x000fe200078e00ff */
[----:B------:R-:W-:Y:S01]  /*5e00*/  LEA.HI.X R9, R114, UR5, R117, 0x2, P2 ;  /* 0x0000000572097c11 */ /* 0x000fe200090f1475 */
[-C--:B------:R-:W-:Y:S01]  /*5e10*/  FMUL R59, R59, R90.reuse ;  /* 0x0000005a3b3b7220 */ /* 0x080fe20000400000 */
[----:B------:R-:W-:Y:S01]  /*5e20*/  F2FP.TF32.F32.PACK_B R5, R5 ;  /* 0x00000005ff05723e */ /* 0x000fe200024050ff */
[-C--:B------:R-:W-:Y:S01]  /*5e30*/  FMUL R13, R58, R90.reuse ;  /* 0x0000005a3a0d7220 */ /* 0x080fe20000400000 */
[----:B------:R-:W-:Y:S01]  /*5e40*/  F2FP.TF32.F32.PACK_B R57, R57 ;  /* 0x00000039ff39723e */ /* 0x000fe200024050ff */
[-C--:B------:R-:W-:Y:S01]  /*5e50*/  FMUL R61, R61, R90.reuse ;  /* 0x0000005a3d3d7220 */ /* 0x080fe20000400000 */
[----:B------:R-:W-:Y:S01]  /*5e60*/  SHF.L.U64.HI R7, R92, 0x2, R95 ;  /* 0x000000025c077819 */ /* 0x000fe2000001025f */
[----:B------:R0:W-:Y:S01]  /*5e70*/  @P0 STG.E desc[UR36][R8.64], R5 ;  /* 0x0000000508000986 */ /* 0x0001e2000c101924 */
[----:B------:R-:W-:Y:S01]  /*5e80*/  ISETP.GT.AND P0, PT, R3, 0x8, P4 ;  /* 0x000000080300780c */ /* 0x000fe20002704270 */
[----:B------:R-:W-:Y:S01]  /*5e90*/  FMUL R63, R63, R90 ;  /* 0x0000005a3f3f7220 */ /* 0x000fe20000400000 */
[----:B------:R-:W-:Y:S01]  /*5ea0*/  IADD3 R10, P2, R15, R8, RZ ;  /* 0x000000080f0a7210 */ /* 0x000fe20007f5e0ff */
[----:B------:R-:W-:Y:S01]  /*5eb0*/  @P1 STG.E desc[UR36][R8.64+0x4], R57 ;  /* 0x0000043908001986 */ /* 0x000fe2000c101924 */
[----:B------:R-:W-:Y:S01]  /*5ec0*/  SHF.L.U64.HI R23, R93, 0x2, R94 ;  /* 0x000000025d177819 */ /* 0x000fe2000001025e */
[----:B------:R-:W-:Y:S01]  /*5ed0*/  FMUL R65, R65, R90 ;  /* 0x0000005a41417220 */ /* 0x000fe20000400000 */
[----:B------:R-:W-:Y:S01]  /*5ee0*/  F2FP.TF32.F32.PACK_B R59, R59 ;  /* 0x0000003bff3b723e */ /* 0x000fe200024050ff */
[----:B------:R-:W-:Y:S01]  /*5ef0*/  IMAD.X R11, R7, 0x1, R9, P2 ;  /* 0x00000001070b7824 */ /* 0x000fe200010e0609 */
[----:B------:R-:W-:Y:S01]  /*5f00*/  IADD3 R6, P1, P2, R103, R8, R15 ;  /* 0x0000000867067210 */ /* 0x000fe20007a3e00f */
[-C--:B------:R-:W-:Y:S01]  /*5f10*/  FMUL R67, R67, R90.reuse ;  /* 0x0000005a43437220 */ /* 0x080fe20000400000 */
[----:B------:R-:W-:Y:S01]  /*5f20*/  ISETP.GT.AND P5, PT, R4, 0x8, PT ;  /* 0x000000080400780c */ /* 0x000fe20003fa4270 */
[-C--:B0-----:R-:W-:Y:S01]  /*5f30*/  FMUL R5, R60, R90.reuse ;  /* 0x0000005a3c057220 */ /* 0x081fe20000400000 */
[C---:B------:R-:W-:Y:S01]  /*5f40*/  ISETP.GT.AND P4, PT, R4.reuse, 0x9, PT ;  /* 0x000000090400780c */ /* 0x040fe20003f84270 */
[----:B------:R-:W-:Y:S01]  /*5f50*/  @P0 STG.E desc[UR36][R10.64+0x4], R59 ;  /* 0x0000043b0a000986 */ /* 0x000fe2000c101924 */
[----:B------:R-:W-:Y:S01]  /*5f60*/  ISETP.GT.AND P3, PT, R3, 0x8, P6 ;  /* 0x000000080300780c */ /* 0x000fe20003764270 */
[-C--:B------:R-:W-:Y:S01]  /*5f70*/  FMUL R69, R69, R90.reuse ;  /* 0x0000005a45457220 */ /* 0x080fe20000400000 */
[----:B------:R-:W-:Y:S01]  /*5f80*/  IADD3.X R7, R23, R9, R7, P1, P2 ;  /* 0x0000000917077210 */ /* 0x000fe20000fe4407 */
[-C--:B------:R-:W-:Y:S01]  /*5f90*/  FMUL R71, R71, R90.reuse ;  /* 0x0000005a47477220 */ /* 0x080fe20000400000 */
[----:B------:R-:W-:Y:S01]  /*5fa0*/  ISETP.GT.AND P1, PT, R3, RZ, P5 ;  /* 0x000000ff0300720c */ /* 0x000fe20002f24270 */
[-C--:B------:R-:W-:Y:S01]  /*5fb0*/  FMUL R73, R73, R90.reuse ;  /* 0x0000005a49497220 */ /* 0x080fe20000400000 */
[----:B------:R-:W-:Y:S01]  /*5fc0*/  ISETP.GT.AND P0, PT, R3, RZ, P4 ;  /* 0x000000ff0300720c */ /* 0x000fe20002704270 */
[-C--:B------:R-:W-:Y:S01]  /*5fd0*/  FMUL R75, R75, R90.reuse ;  /* 0x0000005a4b4b7220 */ /* 0x080fe20000400000 */
[----:B------:R-:W-:Y:S01]  /*5fe0*/  F2FP.TF32.F32.PACK_B R13, R13 ;  /* 0x0000000dff0d723e */ /* 0x000fe200024050ff */
[-C--:B------:R-:W-:Y:S01]  /*5ff0*/  FMUL R77, R77, R90.reuse ;  /* 0x0000005a4d4d7220 */ /* 0x080fe20000400000 */
[----:B------:R-:W-:Y:S01]  /*6000*/  F2FP.TF32.F32.PACK_B R5, R5 ;  /* 0x00000005ff05723e */ /* 0x000fe200024050ff */
[-C--:B------:R-:W-:Y:S01]  /*6010*/  FMUL R79, R79, R90.reuse ;  /* 0x0000005a4f4f7220 */ /* 0x080fe20000400000 */
[----:B------:R-:W-:Y:S01]  /*6020*/  F2FP.TF32.F32.PACK_B R61, R61 ;  /* 0x0000003dff3d723e */ /* 0x000fe200024050ff */
[----:B------:R0:W-:Y:S01]  /*6030*/  @P3 STG.E desc[UR36][R10.64], R13 ;  /* 0x0000000d0a003986 */ /* 0x0001e2000c101924 */
[----:B------:R-:W-:Y:S01]  /*6040*/  F2FP.TF32.F32.PACK_B R63, R63 ;  /* 0x0000003fff3f723e */ /* 0x000fe200024050ff */
[-C--:B------:R-:W-:Y:S01]  /*6050*/  FMUL R81, R81, R90.reuse ;  /* 0x0000005a51517220 */ /* 0x080fe20000400000 */
[C---:B------:R-:W-:Y:S01]  /*6060*/  ISETP.GT.AND P3, PT, R4.reuse, 0x10, PT ;  /* 0x000000100400780c */ /* 0x040fe20003f64270 */
[----:B------:R1:W-:Y:S01]  /*6070*/  @P1 STG.E desc[UR36][R8.64+0x20], R5 ;  /* 0x0000200508001986 */ /* 0x0003e2000c101924 */
[----:B------:R-:W-:Y:S01]  /*6080*/  ISETP.GT.AND P1, PT, R3, 0x8, P5 ;  /* 0x000000080300780c */ /* 0x000fe20002f24270 */
[-C--:B------:R-:W-:Y:S01]  /*6090*/  FMUL R83, R83, R90.reuse ;  /* 0x0000005a53537220 */ /* 0x080fe20000400000 */
[----:B------:R-:W-:Y:S01]  /*60a0*/  ISETP.GT.AND P2, PT, R4, 0x11, PT ;  /* 0x000000110400780c */ /* 0x000fe20003f44270 */
[----:B------:R-:W-:Y:S01]  /*60b0*/  @P0 STG.E desc[UR36][R8.64+0x24], R61 ;  /* 0x0000243d08000986 */ /* 0x000fe2000c101924 */
[----:B------:R-:W-:Y:S01]  /*60c0*/  ISETP.GT.AND P0, PT, R3, 0x8, P4 ;  /* 0x000000080300780c */ /* 0x000fe20002704270 */
[-C--:B------:R-:W-:Y:S01]  /*60d0*/  FMUL R85, R85, R90.reuse ;  /* 0x0000005a55557220 */ /* 0x080fe20000400000 */
[----:B------:R-:W-:Y:S01]  /*60e0*/  F2FP.TF32.F32.PACK_B R65, R65 ;  /* 0x00000041ff41723e */ /* 0x000fe200024050ff */
[-C--:B0-----:R-:W-:Y:S01]  /*60f0*/  FMUL R13, R62, R90.reuse ;  /* 0x0000005a3e0d7220 */ /* 0x081fe20000400000 */
[----:B------:R-:W-:Y:S01]  /*6100*/  F2FP.TF32.F32.PACK_B R67, R67 ;  /* 0x00000043ff43723e */ /* 0x000fe200024050ff */
[-C--:B------:R-:W-:Y:S01]  /*6110*/  FMUL R87, R87, R90.reuse ;  /* 0x0000005a57577220 */ /* 0x080fe20000400000 */
[----:B------:R-:W-:Y:S01]  /*6120*/  F2FP.TF32.F32.PACK_B R69, R69 ;  /* 0x00000045ff45723e */ /* 0x000fe200024050ff */
[-C--:B-1----:R-:W-:Y:S01]  /*6130*/  FMUL R5, R64, R90.reuse ;  /* 0x0000005a40057220 */ /* 0x082fe20000400000 */
[----:B------:R-:W-:Y:S01]  /*6140*/  F2FP.TF32.F32.PACK_B R13, R13 ;  /* 0x0000000dff0d723e */ /* 0x000fe200024050ff */
[-C--:B------:R-:W-:Y:S01]  /*6150*/  FMUL R25, R25, R90.reuse ;  /* 0x0000005a19197220 */ /* 0x080fe20000400000 */
[----:B------:R-:W-:Y:S01]  /*6160*/  F2FP.TF32.F32.PACK_B R71, R71 ;  /* 0x00000047ff47723e */ /* 0x000fe200024050ff */
[-C--:B------:R-:W-:Y:S01]  /*6170*/  FMUL R27, R27, R90.reuse ;  /* 0x0000005a1b1b7220 */ /* 0x080fe20000400000 */
[----:B------:R-:W-:Y:S01]  /*6180*/  F2FP.TF32.F32.PACK_B R5, R5 ;  /* 0x00000005ff05723e */ /* 0x000fe200024050ff */
[----:B------:R-:W-:Y:S01]  /*6190*/  @P0 STG.E desc[UR36][R10.64+0x24], R63 ;  /* 0x0000243f0a000986 */ /* 0x000fe2000c101924 */
[----:B------:R-:W-:Y:S01]  /*61a0*/  ISETP.GT.AND P0, PT, R3, RZ, P3 ;  /* 0x000000ff0300720c */ /* 0x000fe20001f04270 */
[-C--:B------:R-:W-:Y:S01]  /*61b0*/  FMUL R29, R29, R90.reuse ;  /* 0x0000005a1d1d7220 */ /* 0x080fe20000400000 */
[----:B------:R-:W-:Y:S01]  /*61c0*/  F2FP.TF32.F32.PACK_B R73, R73 ;  /* 0x00000049ff49723e */ /* 0x000fe200024050ff */
[----:B------:R0:W-:Y:S01]  /*61d0*/  @P1 STG.E desc[UR36][R10.64+0x20], R13 ;  /* 0x0000200d0a001986 */ /* 0x0001e2000c101924 */
[C---:B------:R-:W-:Y:S01]  /*61e0*/  ISETP.GT.AND P1, PT, R4.reuse, 0x19, PT ;  /* 0x000000190400780c */ /* 0x040fe20003f24270 */
[-C--:B------:R-:W-:Y:S01]  /*61f0*/  FMUL R31, R31, R90.reuse ;  /* 0x0000005a1f1f7220 */ /* 0x080fe20000400000 */
[----:B------:R-:W-:Y:S01]  /*6200*/  F2FP.TF32.F32.PACK_B R75, R75 ;  /* 0x0000004bff4b723e */ /* 0x000fe200024050ff */
[-C--:B------:R-:W-:Y:S01]  /*6210*/  FMUL R33, R33, R90.reuse ;  /* 0x0000005a21217220 */ /* 0x080fe20000400000 */
[C---:B------:R-:W-:Y:S01]  /*6220*/  ISETP.GT.AND P5, PT, R4.reuse, 0x28, PT ;  /* 0x000000280400780c */ /* 0x040fe20003fa4270 */
[-C--:B------:R-:W-:Y:S01]  /*6230*/  FMUL R35, R35, R90.reuse ;  /* 0x0000005a23237220 */ /* 0x080fe20000400000 */
[----:B------:R-:W-:Y:S01]  /*6240*/  ISETP.GT.AND P4, PT, R4, 0x29, PT ;  /* 0x000000290400780c */ /* 0x000fe20003f84270 */
[-C--:B------:R-:W-:Y:S01]  /*6250*/  FMUL R37, R37, R90.reuse ;  /* 0x0000005a25257220 */ /* 0x080fe20000400000 */
[----:B------:R-:W-:Y:S01]  /*6260*/  F2FP.TF32.F32.PACK_B R77, R77 ;  /* 0x0000004dff4d723e */ /* 0x000fe200024050ff */
[----:B------:R1:W-:Y:S01]  /*6270*/  @P0 STG.E desc[UR36][R8.64+0x40], R5 ;  /* 0x0000400508000986 */ /* 0x0003e2000c101924 */
[----:B------:R-:W-:Y:S01]  /*6280*/  ISETP.GT.AND P0, PT, R3, RZ, P2 ;  /* 0x000000ff0300720c */ /* 0x000fe20001704270 */
[-C--:B0-----:R-:W-:Y:S01]  /*6290*/  FMUL R13, R66, R90.reuse ;  /* 0x0000005a420d7220 */ /* 0x081fe20000400000 */
[----:B------:R-:W-:Y:S01]  /*62a0*/  F2FP.TF32.F32.PACK_B R79, R79 ;  /* 0x0000004fff4f723e */ /* 0x000fe200024050ff */
[-C--:B------:R-:W-:Y:S01]  /*62b0*/  FMUL R39, R39, R90.reuse ;  /* 0x0000005a27277220 */ /* 0x080fe20000400000 */
[----:B------:R-:W-:Y:S01]  /*62c0*/  F2FP.TF32.F32.PACK_B R81, R81 ;  /* 0x00000051ff51723e */ /* 0x000fe200024050ff */
[-C--:B------:R-:W-:Y:S01]  /*62d0*/  FMUL R41, R41, R90.reuse ;  /* 0x0000005a29297220 */ /* 0x080fe20000400000 */
[----:B------:R-:W-:Y:S01]  /*62e0*/  F2FP.TF32.F32.PACK_B R13, R13 ;  /* 0x0000000dff0d723e */ /* 0x000fe200024050ff */
[-C--:B------:R-:W-:Y:S01]  /*62f0*/  FMUL R43, R43, R90.reuse ;  /* 0x0000005a2b2b7220 */ /* 0x080fe20000400000 */
[----:B------:R-:W-:Y:S01]  /*6300*/  F2FP.TF32.F32.PACK_B R83, R83 ;  /* 0x00000053ff53723e */ /* 0x000fe200024050ff */
[-C--:B------:R-:W-:Y:S01]  /*6310*/  FMUL R45, R45, R90.reuse ;  /* 0x0000005a2d2d7220 */ /* 0x080fe20000400000 */
[----:B------:R-:W-:Y:S01]  /*6320*/  P2R R57, PR, RZ, 0x20 ;  /* 0x00000020ff397803 */ /* 0x000fe20000000000 */
[-C--:B-1----:R-:W-:Y:S01]  /*6330*/  FMUL R5, R68, R90.reuse ;  /* 0x0000005a44057220 */ /* 0x082fe20000400000 */
[----:B------:R-:W-:Y:S01]  /*6340*/  P2R R56, PR, RZ, 0x10 ;  /* 0x00000010ff387803 */ /* 0x000fe20000000000 */
[----:B------:R-:W-:Y:S01]  /*6350*/  @P0 STG.E desc[UR36][R8.64+0x44], R65 ;  /* 0x0000444108000986 */ /* 0x000fe2000c101924 */
[----:B------:R-:W-:Y:S01]  /*6360*/  ISETP.GT.AND P0, PT, R3, 0x8, P3 ;  /* 0x000000080300780c */ /* 0x000fe20001f04270 */
[-C--:B------:R-:W-:Y:S01]  /*6370*/  FMUL R47, R47, R90.reuse ;  /* 0x0000005a2f2f7220 */ /* 0x080fe20000400000 */
[----:B------:R-:W-:Y:S01]  /*6380*/  F2FP.TF32.F32.PACK_B R5, R5 ;  /* 0x00000005ff05723e */ /* 0x000fe200024050ff */
[-C--:B------:R-:W-:Y:S01]  /*6390*/  FMUL R49, R49, R90.reuse ;  /* 0x0000005a31317220 */ /* 0x080fe20000400000 */
[----:B------:R-:W-:Y:S01]  /*63a0*/  ISETP.GT.AND P3, PT, R4, 0x30, PT ;  /* 0x000000300400780c */ /* 0x000fe20003f64270 */
[-C--:B------:R-:W-:Y:S01]  /*63b0*/  FMUL R51, R51, R90.reuse ;  /* 0x0000005a33337220 */ /* 0x080fe20000400000 */
[----:B------:R-:W-:Y:S01]  /*63c0*/  F2FP.TF32.F32.PACK_B R85, R85 ;  /* 0x00000055ff55723e */ /* 0x000fe200024050ff */
[-C--:B------:R-:W-:Y:S01]  /*63d0*/  FMUL R53, R53, R90.reuse ;  /* 0x0000005a35357220 */ /* 0x080fe20000400000 */
[----:B------:R-:W-:Y:S01]  /*63e0*/  F2FP.TF32.F32.PACK_B R87, R87 ;  /* 0x00000057ff57723e */ /* 0x000fe200024050ff */
[----:B------:R-:W-:Y:S01]  /*63f0*/  FMUL R55, R55, R90 ;  /* 0x0000005a37377220 */ /* 0x000fe20000400000 */
[----:B------:R-:W-:-:S02]  /*6400*/  F2FP.TF32.F32.PACK_B R25, R25 ;  /* 0x00000019ff19723e */ /* 0x000fc400024050ff */
[----:B------:R-:W-:Y:S01]  /*6410*/  F2FP.TF32.F32.PACK_B R27, R27 ;  /* 0x0000001bff1b723e */ /* 0x000fe200024050ff */
[----:B------:R0:W-:Y:S01]  /*6420*/  @P0 STG.E desc[UR36][R10.64+0x40], R13 ;  /* 0x0000400d0a000986 */ /* 0x0001e2000c101924 */
[----:B------:R-:W-:Y:S02]  /*6430*/  ISETP.GT.AND P0, PT, R3, 0x8, P2 ;  /* 0x000000080300780c */ /* 0x000fe40001704270 */
[----:B------:R-:W-:Y:S02]  /*6440*/  ISETP.GT.AND P2, PT, R4, 0x18, PT ;  /* 0x000000180400780c */ /* 0x000fe40003f44270 */
[----:B------:R-:W-:Y:S02]  /*6450*/  F2FP.TF32.F32.PACK_B R29, R29 ;  /* 0x0000001dff1d723e */ /* 0x000fe400024050ff */
[----:B------:R-:W-:Y:S02]  /*6460*/  F2FP.TF32.F32.PACK_B R31, R31 ;  /* 0x0000001fff1f723e */ /* 0x000fe400024050ff */
[----:B------:R-:W-:-:S02]  /*6470*/  F2FP.TF32.F32.PACK_B R33, R33 ;  /* 0x00000021ff21723e */ /* 0x000fc400024050ff */
[----:B------:R-:W-:Y:S01]  /*6480*/  F2FP.TF32.F32.PACK_B R35, R35 ;  /* 0x00000023ff23723e */ /* 0x000fe200024050ff */
[----:B0-----:R-:W-:Y:S01]  /*6490*/  FMUL R13, R70, R90 ;  /* 0x0000005a460d7220 */ /* 0x001fe20000400000 */
[----:B------:R-:W-:Y:S01]  /*64a0*/  F2FP.TF32.F32.PACK_B R37, R37 ;  /* 0x00000025ff25723e */ /* 0x000fe200024050ff */
[----:B------:R-:W-:Y:S01]  /*64b0*/  @P0 STG.E desc[UR36][R10.64+0x44], R67 ;  /* 0x000044430a000986 */ /* 0x000fe2000c101924 */
[----:B------:R-:W-:Y:S02]  /*64c0*/  ISETP.GT.AND P0, PT, R3, RZ, P2 ;  /* 0x000000ff0300720c */ /* 0x000fe40001704270 */
[----:B------:R-:W-:Y:S02]  /*64d0*/  F2FP.TF32.F32.PACK_B R13, R13 ;  /* 0x0000000dff0d723e */ /* 0x000fe400024050ff */
[----:B------:R-:W-:Y:S02]  /*64e0*/  F2FP.TF32.F32.PACK_B R39, R39 ;  /* 0x00000027ff27723e */ /* 0x000fe400024050ff */
[----:B------:R-:W-:-:S02]  /*64f0*/  F2FP.TF32.F32.PACK_B R41, R41 ;  /* 0x00000029ff29723e */ /* 0x000fc400024050ff */
[----:B------:R-:W-:Y:S02]  /*6500*/  F2FP.TF32.F32.PACK_B R43, R43 ;  /* 0x0000002bff2b723e */ /* 0x000fe400024050ff */
[----:B------:R-:W-:Y:S02]  /*6510*/  F2FP.TF32.F32.PACK_B R45, R45 ;  /* 0x0000002dff2d723e */ /* 0x000fe400024050ff */
[----:B------:R-:W-:Y:S01]  /*6520*/  F2FP.TF32.F32.PACK_B R47, R47 ;  /* 0x0000002fff2f723e */ /* 0x000fe200024050ff */
[----:B------:R0:W-:Y:S01]  /*6530*/  @P0 STG.E desc[UR36][R8.64+0x60], R5 ;  /* 0x0000600508000986 */ /* 0x0001e2000c101924 */
[----:B------:R-:W-:Y:S02]  /*6540*/  ISETP.GT.AND P0, PT, R3, RZ, P1 ;  /* 0x000000ff0300720c */ /* 0x000fe40000f04270 */
[----:B------:R-:W-:Y:S02]  /*6550*/  F2FP.TF32.F32.PACK_B R49, R49 ;  /* 0x00000031ff31723e */ /* 0x000fe400024050ff */
[----:B------:R-:W-:-:S02]  /*6560*/  F2FP.TF32.F32.PACK_B R51, R51 ;  /* 0x00000033ff33723e */ /* 0x000fc400024050ff */
[----:B------:R-:W-:Y:S02]  /*6570*/  F2FP.TF32.F32.PACK_B R53, R53 ;  /* 0x00000035ff35723e */ /* 0x000fe400024050ff */
[----:B------:R-:W-:Y:S01]  /*6580*/  F2FP.TF32.F32.PACK_B R55, R55 ;  /* 0x00000037ff37723e */ /* 0x000fe200024050ff */
[----:B0-----:R-:W-:-:S04]  /*6590*/  FMUL R5, R72, R90 ;  /* 0x0000005a48057220 */ /* 0x001fc80000400000 */
[----:B------:R-:W-:Y:S01]  /*65a0*/  @P0 STG.E desc[UR36][R8.64+0x64], R69 ;  /* 0x0000644508000986 */ /* 0x000fe2000c101924 */
[----:B------:R-:W-:Y:S02]  /*65b0*/  ISETP.GT.AND P0, PT, R3, 0x8, P2 ;  /* 0x000000080300780c */ /* 0x000fe40001704270 */
[----:B------:R-:W-:Y:S02]  /*65c0*/  ISETP.GT.AND P2, PT, R4, 0x20, PT ;  /* 0x000000200400780c */ /* 0x000fe40003f44270 */
[----:B------:R-:W-:-:S09]  /*65d0*/  F2FP.TF32.F32.PACK_B R5, R5 ;  /* 0x00000005ff05723e */ /* 0x000fd200024050ff */
[----:B------:R0:W-:Y:S01]  /*65e0*/  @P0 STG.E desc[UR36][R10.64+0x60], R13 ;  /* 0x0000600d0a000986 */ /* 0x0001e2000c101924 */
[----:B------:R-:W-:Y:S02]  /*65f0*/  ISETP.GT.AND P0, PT, R3, 0x8, P1 ;  /* 0x000000080300780c */ /* 0x000fe40000f04270 */
[----:B------:R-:W-:Y:S01]  /*6600*/  ISETP.GT.AND P1, PT, R4, 0x21, PT ;  /* 0x000000210400780c */ /* 0x000fe20003f24270 */
[----:B0-----:R-:W-:-:S10]  /*6610*/  FMUL R13, R74, R90 ;  /* 0x0000005a4a0d7220 */ /* 0x001fd40000400000 */
[----:B------:R-:W-:Y:S01]  /*6620*/  @P0 STG.E desc[UR36][R10.64+0x64], R71 ;  /* 0x000064470a000986 */ /* 0x000fe2000c101924 */
[----:B------:R-:W-:Y:S02]  /*6630*/  ISETP.GT.AND P0, PT, R3, RZ, P2 ;  /* 0x000000ff0300720c */ /* 0x000fe40001704270 */
[----:B------:R-:W-:-:S11]  /*6640*/  F2FP.TF32.F32.PACK_B R13, R13 ;  /* 0x0000000dff0d723e */ /* 0x000fd600024050ff */
[----:B------:R0:W-:Y:S01]  /*6650*/  @P0 STG.E desc[UR36][R8.64+0x80], R5 ;  /* 0x0000800508000986 */ /* 0x0001e2000c101924 */
[----:B------:R-:W-:Y:S01]  /*6660*/  ISETP.GT.AND P0, PT, R3, RZ, P1 ;  /* 0x000000ff0300720c */ /* 0x000fe20000f04270 */
[----:B0-----:R-:W-:-:S12]  /*6670*/  FMUL R5, R76, R90 ;  /* 0x0000005a4c057220 */ /* 0x001fd80000400000 */
[----:B------:R-:W-:Y:S01]  /*6680*/  @P0 STG.E desc[UR36][R8.64+0x84], R73 ;  /* 0x0000844908000986 */ /* 0x000fe2000c101924 */
[----:B------:R-:W-:Y:S02]  /*6690*/  ISETP.GT.AND P0, PT, R3, 0x8, P2 ;  /* 0x000000080300780c */ /* 0x000fe40001704270 */
[----:B------:R-:W-:Y:S02]  /*66a0*/  F2FP.TF32.F32.PACK_B R5, R5 ;  /* 0x00000005ff05723e */ /* 0x000fe400024050ff */
[----:B------:R-:W-:-:S09]  /*66b0*/  ISETP.GT.AND P2, PT, R4, 0x38, PT ;  /* 0x000000380400780c */ /* 0x000fd20003f44270 */
[----:B------:R0:W-:Y:S01]  /*66c0*/  @P0 STG.E desc[UR36][R10.64+0x80], R13 ;  /* 0x0000800d0a000986 */ /* 0x0001e2000c101924 */
[----:B------:R-:W-:Y:S01]  /*66d0*/  ISETP.GT.AND P0, PT, R3, 0x8, P1 ;  /* 0x000000080300780c */ /* 0x000fe20000f04270 */
[----:B0-----:R-:W-:-:S12]  /*66e0*/  FMUL R13, R78, R90 ;  /* 0x0000005a4e0d7220 */ /* 0x001fd80000400000 */
        /* <DEDUP_REMOVED lines=8> */
[----:B------:R-:W-:-:S11]  /*6770*/  F2FP.TF32.F32.PACK_B R5, R5 ;  /* 0x00000005ff05723e */ /* 0x000fd600024050ff */
[----:B------:R0:W-:Y:S01]  /*6780*/  @P0 STG.E desc[UR36][R10.64+0xa0], R13 ;  /* 0x0000a00d0a000986 */ /* 0x0001e2000c101924 */
[C---:B------:R-:W-:Y:S02]  /*6790*/  ISETP.GT.AND P0, PT, R3.reuse, 0x8, P4 ;  /* 0x000000080300780c */ /* 0x040fe40002704270 */
[----:B------:R-:W-:Y:S01]  /*67a0*/  ISETP.GT.AND P4, PT, R3, 0x8, P2 ;  /* 0x000000080300780c */ /* 0x000fe20001784270 */
[----:B0-----:R-:W-:-:S10]  /*67b0*/  FMUL R13, R82, R90 ;  /* 0x0000005a520d7220 */ /* 0x001fd40000400000 */
[----:B------:R-:W-:Y:S01]  /*67c0*/  @P0 STG.E desc[UR36][R10.64+0xa4], R79 ;  /* 0x0000a44f0a000986 */ /* 0x000fe2000c101924 */
[----:B------:R-:W-:Y:S02]  /*67d0*/  ISETP.GT.AND P0, PT, R3, RZ, P3 ;  /* 0x000000ff0300720c */ /* 0x000fe40001f04270 */
[----:B------:R-:W-:-:S11]  /*67e0*/  F2FP.TF32.F32.PACK_B R13, R13 ;  /* 0x0000000dff0d723e */ /* 0x000fd600024050ff */
[----:B------:R0:W-:Y:S01]  /*67f0*/  @P0 STG.E desc[UR36][R8.64+0xc0], R5 ;  /* 0x0000c00508000986 */ /* 0x0001e2000c101924 */
[----:B------:R-:W-:-:S04]  /*6800*/  ISETP.GT.AND P0, PT, R4, 0x31, PT ;  /* 0x000000310400780c */ /* 0x000fc80003f04270 */
[----:B------:R-:W-:Y:S01]  /*6810*/  ISETP.GT.AND P1, PT, R3, RZ, P0 ;  /* 0x000000ff0300720c */ /* 0x000fe20000724270 */
[----:B0-----:R-:W-:-:S05]  /*6820*/  FMUL R5, R84, R90 ;  /* 0x0000005a54057220 */ /* 0x001fca0000400000 */
[----:B------:R-:W-:-:S07]  /*6830*/  F2FP.TF32.F32.PACK_B R5, R5 ;  /* 0x00000005ff05723e */ /* 0x000fce00024050ff */
[----:B------:R-:W-:Y:S01]  /*6840*/  @P1 STG.E desc[UR36][R8.64+0xc4], R81 ;  /* 0x0000c45108001986 */ /* 0x000fe2000c101924 */
[----:B------:R-:W-:-:S13]  /*6850*/  ISETP.GT.AND P1, PT, R3, 0x8, P3 ;  /* 0x000000080300780c */ /* 0x000fda0001f24270 */
[----:B------:R0:W-:Y:S01]  /*6860*/  @P1 STG.E desc[UR36][R10.64+0xc0], R13 ;  /* 0x0000c00d0a001986 */ /* 0x0001e2000c101924 */
[----:B------:R-:W-:-:S13]  /*6870*/  ISETP.GT.AND P1, PT, R3, 0x8, P0 ;  /* 0x000000080300780c */ /* 0x000fda0000724270 */
[----:B------:R-:W-:Y:S01]  /*6880*/  @P1 STG.E desc[UR36][R10.64+0xc4], R83 ;  /* 0x0000c4530a001986 */ /* 0x000fe2000c101924 */
[----:B------:R-:W-:-:S05]  /*6890*/  IADD3 R14, P1, R103, R10, RZ ;  /* 0x0000000a670e7210 */ /* 0x000fca0007f3e0ff */
[----:B------:R-:W-:Y:S01]  /*68a0*/  IMAD.X R15, R23, 0x1, R11, P1 ;  /* 0x00000001170f7824 */ /* 0x000fe200008e060b */
[----:B------:R-:W-:-:S13]  /*68b0*/  ISETP.GT.AND P1, PT, R3, RZ, P2 ;  /* 0x000000ff0300720c */ /* 0x000fda0001724270 */
[----:B------:R1:W-:Y:S01]  /*68c0*/  @P1 STG.E desc[UR36][R8.64+0xe0], R5 ;  /* 0x0000e00508001986 */ /* 0x0003e2000c101924 */
[----:B------:R-:W-:-:S05]  /*68d0*/  IADD3 R20, P1, R103, R10, RZ ;  /* 0x0000000a67147210 */ /* 0x000fca0007f3e0ff */
[----:B------:R-:W-:Y:S01]  /*68e0*/  IMAD.X R21, R23, 0x1, R11, P1 ;  /* 0x0000000117157824 */ /* 0x000fe200008e060b */
[----:B------:R-:W-:-:S05]  /*68f0*/  IADD3 R12, P1, R103, R8, RZ ;  /* 0x00000008670c7210 */ /* 0x000fca0007f3e0ff */
[----:B0-----:R-:W-:Y:S01]  /*6900*/  IMAD.X R13, R23, 0x1, R9, P1 ;  /* 0x00000001170d7824 */ /* 0x001fe200008e0609 */
[----:B------:R-:W-:Y:S01]  /*6910*/  ISETP.GT.AND P1, PT, R4, 0x39, PT ;  /* 0x000000390400780c */ /* 0x000fe20003f24270 */
[-C--:B-1----:R-:W-:Y:S01]  /*6920*/  FMUL R5, R86, R90.reuse ;  /* 0x0000005a56057220 */ /* 0x082fe20000400000 */
[----:B------:R-:W-:Y:S02]  /*6930*/  FMUL R23, R24, R90 ;  /* 0x0000005a18177220 */ /* 0x000fe40000400000 */
[----:B------:R-:W-:Y:S02]  /*6940*/  ISETP.GT.AND P5, PT, R3, RZ, P1 ;  /* 0x000000ff0300720c */ /* 0x000fe40000fa4270 */
[----:B------:R-:W-:Y:S02]  /*6950*/  F2FP.TF32.F32.PACK_B R5, R5 ;  /* 0x00000005ff05723e */ /* 0x000fe400024050ff */
[----:B------:R-:W-:-:S09]  /*6960*/  F2FP.TF32.F32.PACK_B R23, R23 ;  /* 0x00000017ff17723e */ /* 0x000fd200024050ff */
[----:B------:R-:W-:Y:S01]  /*6970*/  @P5 STG.E desc[UR36][R8.64+0xe4], R85 ;  /* 0x0000e45508005986 */ /* 0x000fe2000c101924 */
[----:B------:R-:W-:-:S03]  /*6980*/  ISETP.GT.AND P5, PT, R4, 0x1, PT ;  /* 0x000000010400780c */ /* 0x000fc60003fa4270 */
[----:B------:R0:W-:Y:S01]  /*6990*/  @P4 STG.E desc[UR36][R10.64+0xe0], R5 ;  /* 0x0000e0050a004986 */ /* 0x0001e2000c101924 */
[C---:B------:R-:W-:Y:S02]  /*69a0*/  ISETP.GT.AND P4, PT, R3.reuse, 0x8, P1 ;  /* 0x000000080300780c */ /* 0x040fe40000f84270 */
[----:B------:R-:W-:Y:S01]  /*69b0*/  ISETP.GT.AND P5, PT, R3, 0x80, P5 ;  /* 0x000000800300780c */ /* 0x000fe20002fa4270 */
[----:B0-----:R-:W-:-:S10]  /*69c0*/  FMUL R5, R26, R90 ;  /* 0x0000005a1a057220 */ /* 0x001fd40000400000 */
[----:B------:R0:W-:Y:S01]  /*69d0*/  @P4 STG.E desc[UR36][R10.64+0xe4], R87 ;  /* 0x0000e4570a004986 */ /* 0x0001e2000c101924 */
[C---:B------:R-:W-:Y:S01]  /*69e0*/  ISETP.GT.AND P4, PT, R3.reuse, 0x80, P6 ;  /* 0x000000800300780c */ /* 0x040fe20003784270 */
[----:B------:R-:W-:Y:S01]  /*69f0*/  @P5 IMAD.MOV.U32 R8, RZ, RZ, R12 ;  /* 0x000000ffff085224 */ /* 0x000fe200078e000c */
[----:B------:R-:W-:Y:S01]  /*6a00*/  ISETP.GT.AND P6, PT, R3, 0x88, P6 ;  /* 0x000000880300780c */ /* 0x000fe200037c4270 */
[----:B------:R-:W-:Y:S01]  /*6a10*/  @P5 IMAD.MOV.U32 R9, RZ, RZ, R13 ;  /* 0x000000ffff095224 */ /* 0x000fe200078e000d */
[----:B------:R-:W-:Y:S01]  /*6a20*/  F2FP.TF32.F32.PACK_B R5, R5 ;  /* 0x00000005ff05723e */ /* 0x000fe200024050ff */
[----:B0-----:R-:W-:-:S08]  /*6a30*/  FMUL R11, R28, R90 ;  /* 0x0000005a1c0b7220 */ /* 0x001fd00000400000 */
[----:B------:R-:W-:Y:S01]  /*6a40*/  @P4 STG.E desc[UR36][R12.64], R23 ;  /* 0x000000170c004986 */ /* 0x000fe2000c101924 */
[----:B------:R-:W-:Y:S02]  /*6a50*/  ISETP.NE.AND P4, PT, R56, RZ, PT ;  /* 0x000000ff3800720c */ /* 0x000fe40003f85270 */
[----:B------:R-:W-:Y:S01]  /*6a60*/  F2FP.TF32.F32.PACK_B R11, R11 ;  /* 0x0000000bff0b723e */ /* 0x000fe200024050ff */
[----:B------:R-:W-:Y:S01]  /*6a70*/  @P5 STG.E desc[UR36][R8.64+0x4], R25 ;  /* 0x0000041908005986 */ /* 0x000fe2000c101924 */
[----:B------:R-:W-:-:S03]  /*6a80*/  ISETP.NE.AND P5, PT, R57, RZ, PT ;  /* 0x000000ff3900720c */ /* 0x000fc60003fa5270 */
[----:B------:R0:W-:Y:S01]  /*6a90*/  @P6 STG.E desc[UR36][R14.64], R5 ;  /* 0x000000050e006986 */ /* 0x0001e2000c101924 */
[----:B------:R-:W-:-:S04]  /*6aa0*/  ISETP.GT.AND P6, PT, R4, 0x1, PT ;  /* 0x000000010400780c */ /* 0x000fc80003fc4270 */
[----:B------:R-:W-:Y:S01]  /*6ab0*/  ISETP.GT.AND P6, PT, R3, 0x88, P6 ;  /* 0x000000880300780c */ /* 0x000fe200037c4270 */
[-C--:B0-----:R-:W-:Y:S01]  /*6ac0*/  FMUL R5, R30, R90.reuse ;  /* 0x0000005a1e057220 */ /* 0x081fe20000400000 */
[----:B------:R-:W-:-:S04]  /*6ad0*/  FMUL R15, R50, R90 ;  /* 0x0000005a320f7220 */ /* 0x000fc80000400000 */
[----:B------:R-:W-:-:S07]  /*6ae0*/  F2FP.TF32.F32.PACK_B R5, R5 ;  /* 0x00000005ff05723e */ /* 0x000fce00024050ff */
[----:B------:R0:W-:Y:S01]  /*6af0*/  @P6 STG.E desc[UR36][R20.64+0x4], R27 ;  /* 0x0000041b14006986 */ /* 0x0001e2000c101924 */
[----:B------:R-:W-:Y:S02]  /*6b00*/  ISETP.GT.AND P6, PT, R4, 0x8, PT ;  /* 0x000000080400780c */ /* 0x000fe40003fc4270 */
[----:B------:R-:W-:Y:S02]  /*6b10*/  F2FP.TF32.F32.PACK_B R15, R15 ;  /* 0x0000000fff0f723e */ /* 0x000fe400024050ff */
[----:B------:R-:W-:Y:S01]  /*6b20*/  ISETP.GT.AND P6, PT, R3, 0x80, P6 ;  /* 0x000000800300780c */ /* 0x000fe200037c4270 */
[----:B0-----:R-:W-:-:S05]  /*6b30*/  FMUL R21, R52, R90 ;  /* 0x0000005a34157220 */ /* 0x001fca0000400000 */
[----:B------:R-:W-:-:S07]  /*6b40*/  F2FP.TF32.F32.PACK_B R21, R21 ;  /* 0x00000015ff15723e */ /* 0x000fce00024050ff */
[----:B------:R-:W-:Y:S02]  /*6b50*/  @P6 IMAD.MOV.U32 R8, RZ, RZ, R12 ;  /* 0x000000ffff086224 */ /* 0x000fe400078e000c */
[----:B------:R-:W-:-:S05]  /*6b60*/  @P6 IMAD.MOV.U32 R9, RZ, RZ, R13 ;  /* 0x000000ffff096224 */ /* 0x000fca00078e000d */
[----:B------:R0:W-:Y:S01]  /*6b70*/  @P6 STG.E desc[UR36][R8.64+0x20], R11 ;  /* 0x0000200b08006986 */ /* 0x0001e2000c101924 */
[----:B------:R-:W-:-:S04]  /*6b80*/  ISETP.GT.AND P6, PT, R4, 0x9, PT ;  /* 0x000000090400780c */ /* 0x000fc80003fc4270 */
[----:B------:R-:W-:Y:S01]  /*6b90*/  ISETP.GT.AND P6, PT, R3, 0x80, P6 ;  /* 0x000000800300780c */ /* 0x000fe200037c4270 */
[----:B0-----:R-:W-:-:S05]  /*6ba0*/  FMUL R11, R32, R90 ;  /* 0x0000005a200b7220 */ /* 0x001fca0000400000 */
[----:B------:R-:W-:-:S07]  /*6bb0*/  F2FP.TF32.F32.PACK_B R11, R11 ;  /* 0x0000000bff0b723e */ /* 0x000fce00024050ff */
[----:B------:R-:W-:Y:S02]  /*6bc0*/  @P6 IMAD.MOV.U32 R8, RZ, RZ, R12 ;  /* 0x000000ffff086224 */ /* 0x000fe400078e000c */
[----:B------:R-:W-:-:S05]  /*6bd0*/  @P6 IMAD.MOV.U32 R9, RZ, RZ, R13 ;  /* 0x000000ffff096224 */ /* 0x000fca00078e000d */
[----:B------:R-:W-:Y:S01]  /*6be0*/  @P6 STG.E desc[UR36][R8.64+0x24], R29 ;  /* 0x0000241d08006986 */ /* 0x000fe2000c101924 */
[----:B------:R-:W-:-:S04]  /*6bf0*/  ISETP.GT.AND P6, PT, R4, 0x8, PT ;  /* 0x000000080400780c */ /* 0x000fc80003fc4270 */
[----:B------:R-:W-:-:S13]  /*6c00*/  ISETP.GT.AND P6, PT, R3, 0x88, P6 ;  /* 0x000000880300780c */ /* 0x000fda00037c4270 */
[----:B------:R0:W-:Y:S01]  /*6c10*/  @P6 STG.E desc[UR36][R6.64+0x20], R5 ;  /* 0x0000200506006986 */ /* 0x0001e2000c101924 */
[----:B------:R-:W-:-:S04]  /*6c20*/  ISETP.GT.AND P6, PT, R4, 0x9, PT ;  /* 0x000000090400780c */ /* 0x000fc80003fc4270 */
[----:B------:R-:W-:Y:S01]  /*6c30*/  ISETP.GT.AND P6, PT, R3, 0x88, P6 ;  /* 0x000000880300780c */ /* 0x000fe200037c4270 */
[----:B0-----:R-:W-:-:S05]  /*6c40*/  FMUL R5, R34, R90 ;  /* 0x0000005a22057220 */ /* 0x001fca0000400000 */
[----:B------:R-:W-:-:S07]  /*6c50*/  F2FP.TF32.F32.PACK_B R5, R5 ;  /* 0x00000005ff05723e */ /* 0x000fce00024050ff */
[----:B------:R-:W-:Y:S01]  /*6c60*/  @P6 STG.E desc[UR36][R6.64+0x24], R31 ;  /* 0x0000241f06006986 */ /* 0x000fe2000c101924 */
[----:B------:R-:W-:-:S04]  /*6c70*/  ISETP.GT.AND P6, PT, R4, 0x10, PT ;  /* 0x000000100400780c */ /* 0x000fc80003fc4270 */
[----:B------:R-:W-:-:S13]  /*6c80*/  ISETP.GT.AND P6, PT, R3, 0x80, P6 ;  /* 0x000000800300780c */ /* 0x000fda00037c4270 */
        /* <DEDUP_REMOVED lines=54> */
[----:B------:R0:W-:Y:S01]  /*6ff0*/  @P6 STG.E desc[UR36][R6.64+0x80], R5 ;  /* 0x0000800506006986 */ /* 0x0001e2000c101924 */
[----:B------:R-:W-:-:S04]  /*7000*/  ISETP.GT.AND P6, PT, R4, 0x21, PT ;  /* 0x000000210400780c */ /* 0x000fc80003fc4270 */
[----:B------:R-:W-:-:S13]  /*7010*/  ISETP.GT.AND P6, PT, R3, 0x88, P6 ;  /* 0x000000880300780c */ /* 0x000fda00037c4270 */
[----:B------:R-:W-:Y:S02]  /*7020*/  @P6 IMAD.MOV.U32 R4, RZ, RZ, R6 ;  /* 0x000000ffff046224 */ /* 0x000fe400078e0006 */
[----:B0-----:R-:W-:-:S05]  /*7030*/  @P6 IMAD.MOV.U32 R5, RZ, RZ, R7 ;  /* 0x000000ffff056224 */ /* 0x001fca00078e0007 */
[----:B------:R0:W-:Y:S01]  /*7040*/  @P6 STG.E desc[UR36][R4.64+0x84], R43 ;  /* 0x0000842b04006986 */ /* 0x0001e2000c101924 */
[C---:B------:R-:W-:Y:S02]  /*7050*/  ISETP.GT.AND P6, PT, R3.reuse, 0x80, P5 ;  /* 0x000000800300780c */ /* 0x040fe40002fc4270 */
[----:B------:R-:W-:-:S11]  /*7060*/  ISETP.GT.AND P5, PT, R3, 0x88, P5 ;  /* 0x000000880300780c */ /* 0x000fd60002fa4270 */
[----:B0-----:R-:W-:Y:S02]  /*7070*/  @P6 IMAD.MOV.U32 R4, RZ, RZ, R12 ;  /* 0x000000ffff046224 */ /* 0x001fe400078e000c */
[----:B------:R-:W-:-:S05]  /*7080*/  @P6 IMAD.MOV.U32 R5, RZ, RZ, R13 ;  /* 0x000000ffff056224 */ /* 0x000fca00078e000d */
[----:B------:R0:W-:Y:S01]  /*7090*/  @P6 STG.E desc[UR36][R4.64+0xa0], R9 ;  /* 0x0000a00904006986 */ /* 0x0001e2000c101924 */
[C---:B------:R-:W-:Y:S02]  /*70a0*/  ISETP.GT.AND P6, PT, R3.reuse, 0x80, P4 ;  /* 0x000000800300780c */ /* 0x040fe400027c4270 */
[----:B------:R-:W-:Y:S01]  /*70b0*/  ISETP.GT.AND P4, PT, R3, 0x88, P4 ;  /* 0x000000880300780c */ /* 0x000fe20002784270 */
[----:B0-----:R-:W-:-:S10]  /*70c0*/  FMUL R9, R48, R90 ;  /* 0x0000005a30097220 */ /* 0x001fd40000400000 */
[----:B------:R-:W-:Y:S02]  /*70d0*/  @P6 IMAD.MOV.U32 R4, RZ, RZ, R12 ;  /* 0x000000ffff046224 */ /* 0x000fe400078e000c */
[----:B------:R-:W-:Y:S01]  /*70e0*/  @P6 IMAD.MOV.U32 R5, RZ, RZ, R13 ;  /* 0x000000ffff056224 */ /* 0x000fe200078e000d */
[----:B------:R-:W-:-:S04]  /*70f0*/  F2FP.TF32.F32.PACK_B R9, R9 ;  /* 0x00000009ff09723e */ /* 0x000fc800024050ff */
[----:B------:R0:W-:Y:S02]  /*7100*/  @P6 STG.E desc[UR36][R4.64+0xa4], R45 ;  /* 0x0000a42d04006986 */ /* 0x0001e4000c101924 */
[----:B0-----:R-:W-:Y:S02]  /*7110*/  @P5 IMAD.MOV.U32 R4, RZ, RZ, R6 ;  /* 0x000000ffff045224 */ /* 0x001fe400078e0006 */
[----:B------:R-:W-:-:S05]  /*7120*/  @P5 IMAD.MOV.U32 R5, RZ, RZ, R7 ;  /* 0x000000ffff055224 */ /* 0x000fca00078e0007 */
[----:B------:R0:W-:Y:S01]  /*7130*/  @P5 STG.E desc[UR36][R4.64+0xa0], R11 ;  /* 0x0000a00b04005986 */ /* 0x0001e2000c101924 */
[C---:B------:R-:W-:Y:S02]  /*7140*/  ISETP.GT.AND P5, PT, R3.reuse, 0x80, P3 ;  /* 0x000000800300780c */ /* 0x040fe40001fa4270 */
[----:B------:R-:W-:Y:S01]  /*7150*/  ISETP.GT.AND P3, PT, R3, 0x88, P3 ;  /* 0x000000880300780c */ /* 0x000fe20001f64270 */
[----:B0-----:R-:W-:Y:S02]  /*7160*/  @P4 IMAD.MOV.U32 R4, RZ, RZ, R6 ;  /* 0x000000ffff044224 */ /* 0x001fe400078e0006 */
[----:B------:R-:W-:Y:S01]  /*7170*/  FMUL R11, R54, R90 ;  /* 0x0000005a360b7220 */ /* 0x000fe20000400000 */
[----:B------:R-:W-:-:S04]  /*7180*/  @P4 IMAD.MOV.U32 R5, RZ, RZ, R7 ;  /* 0x000000ffff054224 */ /* 0x000fc800078e0007 */
[----:B------:R-:W-:Y:S01]  /*7190*/  F2FP.TF32.F32.PACK_B R11, R11 ;  /* 0x0000000bff0b723e */ /* 0x000fe200024050ff */
[----:B------:R0:W-:Y:S01]  /*71a0*/  @P4 STG.E desc[UR36][R4.64+0xa4], R47 ;  /* 0x0000a42f04004986 */ /* 0x0001e2000c101924 */
[C---:B------:R-:W-:Y:S02]  /*71b0*/  ISETP.GT.AND P4, PT, R3.reuse, 0x80, P0 ;  /* 0x000000800300780c */ /* 0x040fe40000784270 */
[----:B------:R-:W-:Y:S01]  /*71c0*/  ISETP.GT.AND P0, PT, R3, 0x88, P0 ;  /* 0x000000880300780c */ /* 0x000fe20000704270 */
[----:B0-----:R-:W-:Y:S02]  /*71d0*/  @P5 IMAD.MOV.U32 R4, RZ, RZ, R12 ;  /* 0x000000ffff045224 */ /* 0x001fe400078e000c */
[----:B------:R-:W-:-:S05]  /*71e0*/  @P5 IMAD.MOV.U32 R5, RZ, RZ, R13 ;  /* 0x000000ffff055224 */ /* 0x000fca00078e000d */
        /* <DEDUP_REMOVED lines=10> */
[----:B------:R0:W-:Y:S02]  /*7290*/  @P3 STG.E desc[UR36][R4.64+0xc0], R15 ;  /* 0x0000c00f04003986 */ /* 0x0001e4000c101924 */
[----:B0-----:R-:W-:Y:S02]  /*72a0*/  @P0 IMAD.MOV.U32 R4, RZ, RZ, R6 ;  /* 0x000000ffff040224 */ /* 0x001fe400078e0006 */
[----:B------:R-:W-:-:S05]  /*72b0*/  @P0 IMAD.MOV.U32 R5, RZ, RZ, R7 ;  /* 0x000000ffff050224 */ /* 0x000fca00078e0007 */
[----:B------:R0:W-:Y:S02]  /*72c0*/  @P0 STG.E desc[UR36][R4.64+0xc4], R51 ;  /* 0x0000c43304000986 */ /* 0x0001e4000c101924 */
[----:B0-----:R-:W-:Y:S02]  /*72d0*/  @P5 IMAD.MOV.U32 R4, RZ, RZ, R12 ;  /* 0x000000ffff045224 */ /* 0x001fe400078e000c */
[----:B------:R-:W-:-:S05]  /*72e0*/  @P5 IMAD.MOV.U32 R5, RZ, RZ, R13 ;  /* 0x000000ffff055224 */ /* 0x000fca00078e000d */
[----:B------:R0:W-:Y:S04]  /*72f0*/  @P5 STG.E desc[UR36][R4.64+0xe0], R21 ;  /* 0x0000e01504005986 */ /* 0x0001e8000c101924 */
[----:B------:R1:W-:Y:S01]  /*7300*/  @P4 STG.E desc[UR36][R12.64+0xe4], R53 ;  /* 0x0000e4350c004986 */ /* 0x0003e2000c101924 */
[----:B0-----:R-:W-:Y:S02]  /*7310*/  @P2 IMAD.MOV.U32 R4, RZ, RZ, R6 ;  /* 0x000000ffff042224 */ /* 0x001fe400078e0006 */
[----:B------:R-:W-:-:S05]  /*7320*/  @P2 IMAD.MOV.U32 R5, RZ, RZ, R7 ;  /* 0x000000ffff052224 */ /* 0x000fca00078e0007 */
[----:B------:R1:W-:Y:S04]  /*7330*/  @P2 STG.E desc[UR36][R4.64+0xe0], R11 ;  /* 0x0000e00b04002986 */ /* 0x0003e8000c101924 */
[----:B------:R1:W-:Y:S02]  /*7340*/  @P1 STG.E desc[UR36][R6.64+0xe4], R55 ;  /* 0x0000e43706001986 */ /* 0x0003e4000c101924 */
.L_x_156:
[----:B------:R-:W-:Y:S05]  /*7350*/  BSYNC B0 ;  /* 0x0000000000007941 */ /* 0x000fea0003800000 */
.L_x_32:
[----:B------:R-:W-:Y:S01]  /*7360*/  IADD3 R16, P0, R16, UR38, RZ ;  /* 0x0000002610107c10 */ /* 0x000fe2000ff1e0ff */
[----:B------:R-:W-:Y:S01]  /*7370*/  ULDC.64 UR4, c[0x0][0x650] ;  /* 0x0001940000047ab9 */ /* 0x000fe20000000a00 */
[----:B------:R-:W-:Y:S01]  /*7380*/  PRMT R3, RZ, 0x7610, R3 ;  /* 0x00007610ff037816 */ /* 0x000fe20000000003 */
[----:B-----5:R-:W-:Y:S01]  /*7390*/  IMAD.MOV.U32 R103, RZ, RZ, -0x1 ;  /* 0xffffffffff677424 */ /* 0x020fe200078e00ff */
[----:B------:R-:W-:Y:S01]  /*73a0*/  IADD3.X R17, R17, UR41, RZ, P0, !PT ;  /* 0x0000002911117c10 */ /* 0x000fe200087fe4ff */
[----:B------:R-:W-:Y:S01]  /*73b0*/  IMAD.MOV.U32 R23, RZ, RZ, -0x1 ;  /* 0xffffffffff177424 */ /* 0x000fe200078e00ff */
[----:B------:R-:W-:-:S04]  /*73c0*/  ISETP.GE.U32.AND P0, PT, R16, UR4, PT ;  /* 0x0000000410007c0c */ /* 0x000fc8000bf06070 */
[----:B------:R-:W-:-:S13]  /*73d0*/  ISETP.GE.U32.AND.EX P0, PT, R17, UR5, PT, P0 ;  /* 0x0000000511007c0c */ /* 0x000fda000bf06100 */
[----:B------:R-:W-:Y:S05]  /*73e0*/  @P0 BRA `(.L_x_157) ;  /* 0x00000004004c0947 */ /* 0x000fea0003800000 */
[----:B-1----:R-:W1:Y:S01]  /*73f0*/  LDC.64 R10, c[0x0][0x628] ;  /* 0x00018a00ff0a7b82 */ /* 0x002e620000000a00 */
[----:B0-23--:R-:W0:Y:S01]  /*7400*/  S2R R12, SR_CTAID.X ;  /* 0x00000000000c7919 */ /* 0x00de220000002500 */
[----:B------:R-:W-:Y:S02]  /*7410*/  IMAD.MOV.U32 R8, RZ, RZ, R16 ;  /* 0x000000ffff087224 */ /* 0x000fe400078e0010 */
[----:B------:R-:W-:Y:S01]  /*7420*/  IMAD.MOV.U32 R9, RZ, RZ, R17 ;  /* 0x000000ffff097224 */ /* 0x000fe200078e0011 */
[----:B------:R-:W2:Y:S03]  /*7430*/  S2R R20, SR_CTAID.Y ;  /* 0x0000000000147919 */ /* 0x000ea60000002600 */
[----:B------:R-:W3:Y:S08]  /*7440*/  LDC R0, c[0x0][0x630] ;  /* 0x00018c00ff007b82 */ /* 0x000ef00000000800 */
[----:B------:R-:W0:Y:S01]  /*7450*/  LDC.64 R14, c[0x0][0x620] ;  /* 0x00018800ff0e7b82 */ /* 0x000e220000000a00 */
[----:B-1----:R-:W-:-:S04]  /*7460*/  ISETP.NE.U32.AND P0, PT, R10, RZ, PT ;  /* 0x000000ff0a00720c */ /* 0x002fc80003f05070 */
[----:B------:R-:W-:-:S13]  /*7470*/  ISETP.NE.AND.EX P0, PT, R11, RZ, PT, P0 ;  /* 0x000000ff0b00720c */ /* 0x000fda0003f05300 */
[----:B0-23--:R-:W-:Y:S05]  /*7480*/  @!P0 BRA `(.L_x_158) ;  /* 0x0000000000288947 */ /* 0x00dfea0003800000 */
        /* <DEDUP_REMOVED lines=10> */
.L_x_158:
[-CC-:B------:R-:W-:Y:S01]  /*7530*/  SHF.R.U64 R23, R8, R0.reuse, R9.reuse ;  /* 0x0000000008177219 */ /* 0x180fe20000001209 */
[----:B------:R-:W0:Y:S01]  /*7540*/  LDC.64 R26, c[0x0][0x640] ;  /* 0x00019000ff1a7b82 */ /* 0x000e220000000a00 */
[----:B------:R-:W-:Y:S01]  /*7550*/  SHF.R.U32.HI R0, RZ, R0, R9 ;  /* 0x00000000ff007219 */ /* 0x000fe20000011609 */
[----:B------:R-:W-:Y:S01]  /*7560*/  ULDC UR4, c[0x0][0x150] ;  /* 0x0000540000047ab9 */ /* 0x000fe20000000800 */
[----:B------:R-:W-:Y:S02]  /*7570*/  IADD3 R3, P0, RZ, -R23, RZ ;  /* 0x80000017ff037210 */ /* 0x000fe40007f1e0ff */
[----:B------:R-:W-:-:S03]  /*7580*/  I2FP.F32.U32 R7, R12 ;  /* 0x0000000c00077245 */ /* 0x000fc60000201000 */
[----:B------:R-:W1:Y:S01]  /*7590*/  LDC R6, c[0x0][0x618] ;  /* 0x00018600ff067b82 */ /* 0x000e620000000800 */
[----:B------:R-:W-:Y:S02]  /*75a0*/  IMAD.X R5, RZ, RZ, ~R0, P0 ;  /* 0x000000ffff057224 */ /* 0x000fe400000e0e00 */
[----:B------:R-:W-:Y:S01]  /*75b0*/  FMUL R7, R7, UR4 ;  /* 0x0000000407077c20 */ /* 0x000fe20008400000 */
[----:B------:R-:W-:Y:S01]  /*75c0*/  ULDC UR4, c[0x0][0x154] ;  /* 0x0000550000047ab9 */ /* 0x000fe20000000800 */
[-C--:B------:R-:W-:Y:S02]  /*75d0*/  IMAD R0, R5, R14.reuse, RZ ;  /* 0x0000000e05007224 */ /* 0x080fe400078e02ff */
[C---:B------:R-:W-:Y:S01]  /*75e0*/  IMAD.WIDE.U32 R4, R3.reuse, R14, R16 ;  /* 0x0000000e03047225 */ /* 0x040fe200078e0010 */
[----:B------:R-:W2:Y:S01]  /*75f0*/  LDC R11, c[0x0][0x608] ;  /* 0x00018200ff0b7b82 */ /* 0x000ea20000000800 */
[----:B------:R-:W3:Y:S02]  /*7600*/  F2I.U32.TRUNC.NTZ R7, R7 ;  /* 0x0000000700077305 */ /* 0x000ee4000020f000 */
[----:B------:R-:W-:-:S04]  /*7610*/  IMAD R3, R3, R15, R0 ;  /* 0x0000000f03037224 */ /* 0x000fc800078e0200 */
[----:B------:R-:W-:Y:S01]  /*7620*/  IMAD.IADD R3, R5, 0x1, R3 ;  /* 0x0000000105037824 */ /* 0x000fe200078e0203 */
[----:B------:R-:W5:Y:S01]  /*7630*/  LDC R8, c[0x0][0x658] ;  /* 0x00019600ff087b82 */ /* 0x000f620000000800 */
[----:B------:R-:W-:Y:S02]  /*7640*/  I2FP.F32.U32 R5, R20 ;  /* 0x0000001400057245 */ /* 0x000fe40000201000 */
[----:B0-----:R-:W-:-:S04]  /*7650*/  ISETP.NE.U32.AND P0, PT, R26, RZ, PT ;  /* 0x000000ff1a00720c */ /* 0x001fc80003f05070 */
[----:B------:R-:W-:Y:S01]  /*7660*/  ISETP.NE.AND.EX P0, PT, R27, RZ, PT, P0 ;  /* 0x000000ff1b00720c */ /* 0x000fe20003f05300 */
[----:B------:R-:W0:Y:S01]  /*7670*/  LDC R9, c[0x0][0x144] ;  /* 0x00005100ff097b82 */ /* 0x000e220000000800 */
[-C--:B-1----:R-:W-:Y:S01]  /*7680*/  SHF.R.U64 R13, R4, R6.reuse, R3 ;  /* 0x00000006040d7219 */ /* 0x082fe20000001203 */
[----:B---3--:R-:W-:Y:S01]  /*7690*/  IMAD.MOV R7, RZ, RZ, -R7 ;  /* 0x000000ffff077224 */ /* 0x008fe200078e0a07 */
[----:B------:R-:W-:Y:S01]  /*76a0*/  SHF.R.U32.HI R0, RZ, R6, R3 ;  /* 0x00000006ff007219 */ /* 0x000fe20000011603 */
[----:B------:R-:W-:-:S04]  /*76b0*/  FMUL R6, R5, UR4 ;  /* 0x0000000405067c20 */ /* 0x000fc80008400000 */
[----:B------:R-:W1:Y:S01]  /*76c0*/  LDC R21, c[0x0][0x148] ;  /* 0x00005200ff157b82 */ /* 0x000e620000000800 */
[----:B------:R3:W0:Y:S01]  /*76d0*/  F2I.U32.TRUNC.NTZ R14, R6 ;  /* 0x00000006000e7305 */ /* 0x000622000020f000 */
[-CC-:B--2---:R-:W-:Y:S02]  /*76e0*/  SHF.R.U64 R10, R13, R11.reuse, R0.reuse ;  /* 0x0000000b0d0a7219 */ /* 0x184fe40000001200 */
[----:B------:R-:W-:-:S04]  /*76f0*/  SHF.R.U32.HI R3, RZ, R11, R0 ;  /* 0x0000000bff037219 */ /* 0x000fc80000011600 */
[----:B------:R-:W2:Y:S01]  /*7700*/  LDC R24, c[0x0][0x648] ;  /* 0x00019200ff187b82 */ /* 0x000ea20000000800 */
[-CC-:B-----5:R-:W-:Y:S02]  /*7710*/  SHF.R.U64 R15, R10, R8.reuse, R3.reuse ;  /* 0x000000080a0f7219 */ /* 0x1a0fe40000001203 */
[----:B------:R-:W-:-:S03]  /*7720*/  SHF.R.U32.HI R5, RZ, R8, R3 ;  /* 0x00000008ff057219 */ /* 0x000fc60000011603 */
[----:B------:R-:W-:Y:S02]  /*7730*/  IMAD.MOV.U32 R4, RZ, RZ, R15 ;  /* 0x000000ffff047224 */ /* 0x000fe400078e000f */
[----:B------:R-:W1:Y:S01]  /*7740*/  LDC R28, c[0x0][0x638] ;  /* 0x00018e00ff1c7b82 */ /* 0x000e620000000800 */
[----:B0-----:R-:W-:-:S07]  /*7750*/  IMAD R25, R9, R7, R12 ;  /* 0x0000000709197224 */ /* 0x001fce00078e020c */
[----:B------:R-:W0:Y:S08]  /*7760*/  LDC R29, c[0x0][0x610] ;  /* 0x00018400ff1d7b82 */ /* 0x000e300000000800 */
[----:B------:R-:W0:Y:S01]  /*7770*/  LDC R30, c[0x0][0x600] ;  /* 0x00018000ff1e7b82 */ /* 0x000e220000000800 */
[----:B---3--:R-:W-:Y:S05]  /*7780*/  @!P0 BRA `(.L_x_159) ;  /* 0x0000000000288947 */ /* 0x008fea0003800000 */
[----:B------:R-:W3:Y:S02]  /*7790*/  LDC R0, c[0x0][0x64c] ;  /* 0x00019300ff007b82 */ /* 0x000ee40000000800 */
[----:B---3--:R-:W-:-:S05]  /*77a0*/  IADD3 R3, P0, R15, R0, RZ ;  /* 0x000000000f037210 */ /* 0x008fca0007f1e0ff */
        /* <DEDUP_REMOVED lines=8> */
.L_x_159:
[----:B------:R-:W-:Y:S01]  /*7830*/  ISETP.NE.AND P0, PT, R2, 0x1, PT ;  /* 0x000000010200780c */ /* 0x000fe20003f05270 */
[----:B------:R-:W-:Y:S01]  /*7840*/  IMAD.MOV R14, RZ, RZ, -R14 ;  /* 0x000000ffff0e7224 */ /* 0x000fe200078e0a0e */
[----:B--2---:R-:W-:Y:S02]  /*7850*/  SHF.R.U64 R0, R4, R24, R5 ;  /* 0x0000001804007219 */ /* 0x004fe40000001205 */
[----:B------:R-:W-:Y:S02]  /*7860*/  LOP3.LUT R3, R10, R101, RZ, 0xc0, !PT ;  /* 0x000000650a037212 */ /* 0x000fe400078ec0ff */
[----:B------:R-:W-:Y:S01]  /*7870*/  LOP3.LUT R6, R13, R100, RZ, 0xc0, !PT ;  /* 0x000000640d067212 */ /* 0x000fe200078ec0ff */
[----:B------:R-:W-:Y:S02]  /*7880*/  IMAD.MOV R4, RZ, RZ, -R0 ;  /* 0x000000ffff047224 */ /* 0x000fe400078e0a00 */
[----:B------:R-:W-:Y:S02]  /*7890*/  IMAD R0, R96, R0, R3 ;  /* 0x0000000060007224 */ /* 0x000fe400078e0203 */
[----:B-1----:R-:W-:-:S02]  /*78a0*/  IMAD R3, R4, R28, R15 ;  /* 0x0000001c04037224 */ /* 0x002fc400078e020f */
[----:B------:R-:W-:Y:S02]  /*78b0*/  @P0 IMAD R25, R21, R14, R20 ;  /* 0x0000000e15190224 */ /* 0x000fe400078e0214 */
[----:B0-----:R-:W-:Y:S02]  /*78c0*/  IMAD R5, R3, R30, R6 ;  /* 0x0000001e03057224 */ /* 0x001fe400078e0206 */
[----:B------:R-:W-:Y:S02]  /*78d0*/  IMAD R0, R0, R29, R25 ;  /* 0x0000001d00007224 */ /* 0x000fe400078e0219 */
[----:B------:R-:W-:-:S03]  /*78e0*/  IMAD.MOV.U32 R4, RZ, RZ, 0x1 ;  /* 0x00000001ff047424 */ /* 0x000fc600078e00ff */
[----:B------:R-:W-:Y:S02]  /*78f0*/  SEL R103, R5, R0, !P0 ;  /* 0x0000000005677207 */ /* 0x000fe40004000000 */
[----:B------:R-:W-:Y:S02]  /*7900*/  PRMT R3, R4, 0x7610, R3 ;  /* 0x0000761004037816 */ /* 0x000fe40000000003 */
[----:B------:R-:W-:-:S07]  /*7910*/  SEL R0, R0, R5, !P0 ;  /* 0x0000000500007207 */ /* 0x000fce0004000000 */
.L_x_157:
[----:B------:R-:W-:Y:S01]  /*7920*/  UIADD3 UR42, UR43, UR42, URZ ;  /* 0x0000002a2b2a7290 */ /* 0x000fe2000fffe03f */
[----:B------:R-:W-:Y:S01]  /*7930*/  LOP3.LUT P0, RZ, R3, 0xff, RZ, 0xc0, !PT ;  /* 0x000000ff03ff7812 */ /* 0x000fe2000780c0ff */
[----:B------:R-:W-:Y:S02]  /*7940*/  IMAD.MOV.U32 R113, RZ, RZ, R0 ;  /* 0x000000ffff717224 */ /* 0x000fe400078e0000 */
[----:B------:R-:W-:Y:S02]  /*7950*/  USHF.R.U32.HI UR4, URZ, 0x2, UR42 ;  /* 0x000000023f047899 */ /* 0x000fe4000801162a */
[----:B------:R-:W-:Y:S02]  /*7960*/  UISETP.GT.U32.AND UP1, UPT, UR42, 0x3, UPT ;  /* 0x000000032a00788c */ /* 0x000fe4000bf24070 */
[----:B------:R-:W-:Y:S02]  /*7970*/  ULOP3.LUT UR4, UR4, 0x1, URZ, 0xc0, !UPT ;  /* 0x0000000104047892 */ /* 0x000fe4000f8ec03f */
[----:B------:R-:W-:-:S02]  /*7980*/  UISETP.LT.U32.AND UP1, UPT, UR43, 0x4, UP1 ;  /* 0x000000042b00788c */ /* 0x000fc40008f21070 */
[----:B------:R-:W-:Y:S02]  /*7990*/  UISETP.NE.U32.AND UP0, UPT, UR4, 0x1, UPT ;  /* 0x000000010400788c */ /* 0x000fe4000bf05070 */
[----:B------:R-:W-:Y:S02]  /*79a0*/  USEL UR5, URZ, 0x1, !UP1 ;  /* 0x000000013f057887 */ /* 0x000fe4000c800000 */
[----:B------:R-:W-:Y:S02]  /*79b0*/  UISETP.GT.U32.AND UP0, UPT, UR43, 0x3, !UP0 ;  /* 0x000000032b00788c */ /* 0x000fe4000c704070 */
[----:B------:R-:W-:Y:S02]  /*79c0*/  ULOP3.LUT UR42, UR42, 0x3, URZ, 0xc0, !UPT ;  /* 0x000000032a2a7892 */ /* 0x000fe4000f8ec03f */
[----:B------:R-:W-:-:S04]  /*79d0*/  USEL UR4, URZ, 0x1, !UP0 ;  /* 0x000000013f047887 */ /* 0x000fc8000c000000 */
[----:B------:R-:W-:Y:S01]  /*79e0*/  ULOP3.LUT UR40, UR4, UR40, UR5, 0x96, !UPT ;  /* 0x0000002804287292 */ /* 0x000fe2000f8e9605 */
[----:B------:R-:W-:Y:S11]  /*79f0*/  @P0 BRA `(.L_x_160) ;  /* 0xffffff9800b00947 */ /* 0x000ff6000383ffff */
[----:B------:R-:W-:Y:S05]  /*7a00*/  EXIT ;  /* 0x000000000000794d */ /* 0x000fea0003800000 */
.L_x_7:
        /* <DEDUP_REMOVED lines=26> */
.L_x_162:
[----:B------:R-:W0:Y:S01]  /*7bb0*/  LDC.64 R28, c[0x0][0x640] ;  /* 0x00019000ff1c7b82 */ /* 0x000e220000000a00 */
[-CC-:B------:R-:W-:Y:S01]  /*7bc0*/  SHF.R.U64 R22, R14, R6.reuse, R15.reuse ;  /* 0x000000060e167219 */ /* 0x180fe2000000120f */
[----:B------:R-:W-:Y:S01]  /*7bd0*/  IMAD.MOV.U32 R30, RZ, RZ, 0x1 ;  /* 0x00000001ff1e7424 */ /* 0x000fe200078e00ff */
[----:B------:R-:W-:Y:S02]  /*7be0*/  SHF.R.U32.HI R6, RZ, R6, R15 ;  /* 0x00000006ff067219 */ /* 0x000fe4000001160f */
[----:B------:R-:W-:-:S03]  /*7bf0*/  IADD3 R13, P0, RZ, -R22, RZ ;  /* 0x80000016ff0d7210 */ /* 0x000fc60007f1e0ff */
[----:B------:R-:W1:Y:S02]  /*7c00*/  LDC R12, c[0x0][0x618] ;  /* 0x00018600ff0c7b82 */ /* 0x000e640000000800 */
[----:B------:R-:W-:-:S04]  /*7c10*/  IMAD.X R11, RZ, RZ, ~R6, P0 ;  /* 0x000000ffff0b7224 */ /* 0x000fc800000e0e06 */
[-C--:B------:R-:W-:Y:S02]  /*7c20*/  IMAD R6, R11, R26.reuse, RZ ;  /* 0x0000001a0b067224 */ /* 0x080fe400078e02ff */
[----:B------:R-:W2:Y:S01]  /*7c30*/  LDC R14, c[0x0][0x608] ;  /* 0x00018200ff0e7b82 */ /* 0x000ea20000000800 */
[----:B------:R-:W-:-:S04]  /*7c40*/  IMAD.WIDE.U32 R10, R13, R26, R16 ;  /* 0x0000001a0d0a7225 */ /* 0x000fc800078e0010 */
[----:B------:R-:W-:-:S03]  /*7c50*/  IMAD R13, R13, R27, R6 ;  /* 0x0000001b0d0d7224 */ /* 0x000fc600078e0206 */
[----:B------:R-:W3:Y:S01]  /*7c60*/  LDC R25, c[0x0][0x658] ;  /* 0x00019600ff197b82 */ /* 0x000ee20000000800 */
[----:B------:R-:W-:Y:S01]  /*7c70*/  IMAD.IADD R11, R11, 0x1, R13 ;  /* 0x000000010b0b7824 */ /* 0x000fe200078e020d */
[----:B0-----:R-:W-:-:S04]  /*7c80*/  ISETP.NE.U32.AND P0, PT, R28, RZ, PT ;  /* 0x000000ff1c00720c */ /* 0x001fc80003f05070 */
[----:B------:R-:W-:Y:S02]  /*7c90*/  ISETP.NE.AND.EX P0, PT, R29, RZ, PT, P0 ;  /* 0x000000ff1d00720c */ /* 0x000fe40003f05300 */
[----:B------:R-:W0:Y:S01]  /*7ca0*/  LDC R20, c[0x0][0x600] ;  /* 0x00018000ff147b82 */ /* 0x000e220000000800 */
[-CC-:B-1----:R-:W-:Y:S01]  /*7cb0*/  SHF.R.U64 R8, R10, R12.reuse, R11.reuse ;  /* 0x0000000c0a087219 */ /* 0x182fe2000000120b */
[----:B------:R-:W-:Y:S01]  /*7cc0*/  IMAD.MOV.U32 R10, RZ, RZ, -0x1 ;  /* 0xffffffffff0a7424 */ /* 0x000fe200078e00ff */
[----:B------:R-:W-:-:S05]  /*7cd0*/  SHF.R.U32.HI R11, RZ, R12, R11 ;  /* 0x0000000cff0b7219 */ /* 0x000fca000001160b */
[----:B------:R-:W1:Y:S01]  /*7ce0*/  LDC R26, c[0x0][0x648] ;  /* 0x00019200ff1a7b82 */ /* 0x000e620000000800 */
[-CC-:B--2---:R-:W-:Y:S02]  /*7cf0*/  SHF.R.U64 R21, R8, R14.reuse, R11.reuse ;  /* 0x0000000e08157219 */ /* 0x184fe4000000120b */
[----:B------:R-:W-:-:S05]  /*7d00*/  SHF.R.U32.HI R6, RZ, R14, R11 ;  /* 0x0000000eff067219 */ /* 0x000fca000001160b */
[----:B------:R-:W2:Y:S01]  /*7d10*/  LDC R27, c[0x0][0x638] ;  /* 0x00018e00ff1b7b82 */ /* 0x000ea20000000800 */
[-C--:B---3--:R-:W-:Y:S02]  /*7d20*/  SHF.L.U32 R10, R10, R25.reuse, RZ ;  /* 0x000000190a0a7219 */ /* 0x088fe400000006ff */
[-CC-:B------:R-:W-:Y:S02]  /*7d30*/  SHF.R.U64 R23, R21, R25.reuse, R6.reuse ;  /* 0x0000001915177219 */ /* 0x180fe40000001206 */
[----:B------:R-:W-:Y:S02]  /*7d40*/  LOP3.LUT R32, RZ, R10, RZ, 0x33, !PT ;  /* 0x0000000aff207212 */ /* 0x000fe400078e33ff */
[----:B------:R-:W-:Y:S01]  /*7d50*/  SHF.R.U32.HI R11, RZ, R25, R6 ;  /* 0x00000019ff0b7219 */ /* 0x000fe20000011606 */
[----:B------:R-:W3:Y:S01]  /*7d60*/  LDC R31, c[0x0][0x610] ;  /* 0x00018400ff1f7b82 */ /* 0x000ee20000000800 */
[----:B------:R-:W-:Y:S01]  /*7d70*/  IMAD.MOV.U32 R10, RZ, RZ, R23 ;  /* 0x000000ffff0a7224 */ /* 0x000fe200078e0017 */
[----:B------:R-:W-:Y:S06]  /*7d80*/  @!P0 BRA `(.L_x_163) ;  /* 0x0000000000288947 */ /* 0x000fec0003800000 */
        /* <DEDUP_REMOVED lines=10> */
.L_x_163:
[----:B------:R-:W-:Y:S02]  /*7e30*/  ISETP.NE.AND P0, PT, R2, 0x1, PT ;  /* 0x000000010200780c */ /* 0x000fe40003f05270 */
[----:B-1----:R-:W-:Y:S01]  /*7e40*/  SHF.R.U64 R6, R10, R26, R11 ;  /* 0x0000001a0a067219 */ /* 0x002fe2000000120b */
[----:B0-----:R-:W-:Y:S01]  /*7e50*/  VIADD R11, R20, 0xffffffff ;  /* 0xffffffff140b7836 */ /* 0x001fe20000000000 */
[----:B------:R-:W-:Y:S02]  /*7e60*/  SHF.L.U32 R30, R30, R25, RZ ;  /* 0x000000191e1e7219 */ /* 0x000fe400000006ff */
[----:B------:R-:W-:Y:S01]  /*7e70*/  LOP3.LUT R5, R21, R32, RZ, 0xc0, !PT ;  /* 0x0000002015057212 */ /* 0x000fe200078ec0ff */
[----:B------:R-:W-:-:S04]  /*7e80*/  IMAD.MOV R10, RZ, RZ, -R6 ;  /* 0x000000ffff0a7224 */ /* 0x000fc800078e0a06 */
[----:B------:R-:W-:Y:S01]  /*7e90*/  IMAD R6, R30, R6, R5 ;  /* 0x000000061e067224 */ /* 0x000fe200078e0205 */
[----:B------:R-:W-:Y:S01]  /*7ea0*/  LOP3.LUT R5, R8, R11, RZ, 0xc0, !PT ;  /* 0x0000000b08057212 */ /* 0x000fe200078ec0ff */
[----:B------:R-:W-:Y:S02]  /*7eb0*/  @P0 IMAD R7, R9, R24, R4 ;  /* 0x0000001809070224 */ /* 0x000fe400078e0204 */
[----:B--2---:R-:W-:Y:S02]  /*7ec0*/  IMAD R4, R10, R27, R23 ;  /* 0x0000001b0a047224 */ /* 0x004fe400078e0217 */
[----:B---3--:R-:W-:Y:S02]  /*7ed0*/  IMAD R7, R6, R31, R7 ;  /* 0x0000001f06077224 */ /* 0x008fe400078e0207 */
[----:B------:R-:W-:Y:S02]  /*7ee0*/  IMAD R4, R4, R20, R5 ;  /* 0x0000001404047224 */ /* 0x000fe400078e0205 */
[----:B------:R-:W-:-:S02]  /*7ef0*/  IMAD.MOV.U32 R8, RZ, RZ, 0x1 ;  /* 0x00000001ff087424 */ /* 0x000fc400078e00ff */
[----:B------:R-:W-:Y:S01]  /*7f00*/  IMAD.MOV.U32 R6, RZ, RZ, R22 ;  /* 0x000000ffff067224 */ /* 0x000fe200078e0016 */
[----:B------:R-:W-:Y:S02]  /*7f10*/  SEL R20, R4, R7, !P0 ;  /* 0x0000000704147207 */ /* 0x000fe40004000000 */
[----:B------:R-:W-:-:S07]  /*7f20*/  SEL R21, R7, R4, !P0 ;  /* 0x0000000407157207 */ /* 0x000fce0004000000 */
.L_x_161:
[----:B------:R-:W-:-:S08]  /*7f30*/  NOP ;  /* 0x0000000000007918 */ /* 0x000fd00000000000 */
[----:B------:R-:W0:-:S00]  /*7f40*/  USETMAXREG.DEALLOC.CTAPOOL 0x28 ;  /* 0x00000028000079c8 */ /* 0x000e0000080e0500 */
[----:B0-----:R-:W-:-:S13]  /*7f50*/  ISETP.NE.AND P0, PT, R3, RZ, PT ;  /* 0x000000ff0300720c */ /* 0x001fda0003f05270 */
[----:B------:R-:W-:Y:S05]  /*7f60*/  @P0 EXIT ;  /* 0x000000000000094d */ /* 0x000fea0003800000 */
[----:B------:R-:W-:Y:S01]  /*7f70*/  LOP3.LUT P0, RZ, R8, 0xff, RZ, 0xc0, !PT ;  /* 0x000000ff08ff7812 */ /* 0x000fe2000780c0ff */
[----:B------:R-:W-:Y:S02]  /*7f80*/  IMAD.MOV.U32 R3, RZ, RZ, 0x1 ;  /* 0x00000001ff037424 */ /* 0x000fe400078e00ff */
[----:B------:R-:W-:-:S10]  /*7f90*/  IMAD.MOV.U32 R8, RZ, RZ, RZ ;  /* 0x000000ffff087224 */ /* 0x000fd400078e00ff */
[----:B------:R-:W-:Y:S05]  /*7fa0*/  @!P0 BRA `(.L_x_164) ;  /* 0x0000000c005c8947 */ /* 0x000fea0003800000 */
[----:B------:R-:W0:Y:S01]  /*7fb0*/  LDC R3, c[0x0][0x28c] ;  /* 0x0000a300ff037b82 */ /* 0x000e220000000800 */
[----:B------:R-:W1:Y:S01]  /*7fc0*/  S2R R12, SR_CgaCtaId ;  /* 0x00000000000c7919 */ /* 0x000e620000008800 */
[----:B------:R-:W-:Y:S01]  /*7fd0*/  ULDC UR5, c[0x0][0x658] ;  /* 0x0001960000057ab9 */ /* 0x000fe20000000800 */
[----:B------:R-:W-:Y:S01]  /*7fe0*/  UMOV UR6, 0xffffffff ;  /* 0xffffffff00067882 */ /* 0x000fe20000000000 */
[----:B------:R-:W-:Y:S01]  /*7ff0*/  BSSY B0, `(.L_x_164) ;  /* 0x00000d2000007945 */ /* 0x000fe20003800000 */
[----:B------:R-:W-:Y:S01]  /*8000*/  USHF.L.U32 UR6, UR6, UR5, URZ ;  /* 0x0000000506067299 */ /* 0x000fe2000800063f */
[----:B------:R-:W-:Y:S01]  /*8010*/  IMAD.MOV.U32 R10, RZ, RZ, 0x1 ;  /* 0x00000001ff0a7424 */ /* 0x000fe200078e00ff */
[----:B------:R-:W-:Y:S01]  /*8020*/  LOP3.LUT R19, R18, 0x2, RZ, 0xfc, !PT ;  /* 0x0000000212137812 */ /* 0x000fe200078efcff */
[----:B------:R-:W-:Y:S01]  /*8030*/  IMAD.MOV.U32 R8, RZ, RZ, RZ ;  /* 0x000000ffff087224 */ /* 0x000fe200078e00ff */
[----:B------:R-:W-:Y:S01]  /*8040*/  ULDC UR4, c[0x0][0x600] ;  /* 0x0001800000047ab9 */ /* 0x000fe20000000800 */
[----:B------:R-:W-:Y:S01]  /*8050*/  UMOV UR7, 0x1 ;  /* 0x0000000100077882 */ /* 0x000fe20000000000 */
[----:B------:R-:W-:-:S02]  /*8060*/  UIADD3 UR4, UR4, -0x1, URZ ;  /* 0xffffffff04047890 */ /* 0x000fc4000fffe03f */
[----:B------:R-:W-:Y:S02]  /*8070*/  USHF.L.U32 UR5, UR7, UR5, URZ ;  /* 0x0000000507057299 */ /* 0x000fe4000800063f */
[----:B------:R-:W-:Y:S01]  /*8080*/  ULOP3.LUT UR6, URZ, UR6, URZ, 0x33, !UPT ;  /* 0x000000063f067292 */ /* 0x000fe2000f8e333f */
[----:B------:R-:W-:Y:S01]  /*8090*/  ULDC.64 UR30, c[0x0][0x198] ;  /* 0x00006600001e7ab9 */ /* 0x000fe20000000a00 */
[----:B0-----:R-:W-:-:S05]  /*80a0*/  VIADD R3, R3, 0x3f ;  /* 0x0000003f03037836 */ /* 0x001fca0000000000 */
[----:B------:R-:W-:-:S04]  /*80b0*/  SHF.R.S32.HI R4, RZ, 0x1f, R3 ;  /* 0x0000001fff047819 */ /* 0x000fc80000011403 */
[----:B------:R-:W-:Y:S01]  /*80c0*/  LEA.HI R4, R4, R3, RZ, 0x6 ;  /* 0x0000000304047211 */ /* 0x000fe200078f30ff */
[C---:B-1----:R-:W-:Y:S02]  /*80d0*/  IMAD.SHL.U32 R11, R12.reuse, 0x20, RZ ;  /* 0x000000200c0b7824 */ /* 0x042fe400078e00ff */
[----:B------:R-:W-:Y:S01]  /*80e0*/  IMAD.SHL.U32 R12, R12, 0x400, RZ ;  /* 0x000004000c0c7824 */ /* 0x000fe200078e00ff */
[----:B------:R-:W-:Y:S01]  /*80f0*/  SHF.R.S32.HI R9, RZ, 0x6, R4 ;  /* 0x00000006ff097819 */ /* 0x000fe20000011404 */
[----:B------:R-:W-:Y:S01]  /*8100*/  IMAD.MOV.U32 R3, RZ, RZ, 0x1 ;  /* 0x00000001ff037424 */ /* 0x000fe200078e00ff */
[----:B------:R-:W-:Y:S02]  /*8110*/  LOP3.LUT R11, R11, 0x20, RZ, 0xc0, !PT ;  /* 0x000000200b0b7812 */ /* 0x000fe400078ec0ff */
[----:B------:R-:W-:Y:S01]  /*8120*/  LOP3.LUT R12, R12, 0x400, RZ, 0xc0, !PT ;  /* 0x000004000c0c7812 */ /* 0x000fe200078ec0ff */
[----:B------:R-:W-:-:S07]  /*8130*/  VIADD R13, R9, 0x1 ;  /* 0x00000001090d7836 */ /* 0x000fce0000000000 */
.L_x_175:
[----:B------:R-:W-:-:S03]  /*8140*/  UMOV UR7, 0xffffffff ;  /* 0xffffffff00077882 */ /* 0x000fc60000000000 */
[----:B------:R-:W-:Y:S05]  /*8150*/  BRA.DIV UR7, `(.L_x_165) ;  /* 0x0000000e07d87947 */ /* 0x000fea000b800000 */
[----:B------:R-:W-:-:S13]  /*8160*/  ELECT P6, URZ, PT ;  /* 0x00000000003f782f */ /* 0x000fda00038c0000 */
.L_x_186:
[----:B------:R-:W0:Y:S01]  /*8170*/  LDC R4, c[0x0][0x28c] ;  /* 0x0000a300ff047b82 */ /* 0x000e220000000800 */
[----:B------:R-:W-:Y:S01]  /*8180*/  BSSY B1, `(.L_x_166) ;  /* 0x0000044000017945 */ /* 0x000fe20003800000 */
[----:B0-----:R-:W-:-:S13]  /*8190*/  ISETP.LT.OR P6, PT, R4, 0x1, !P6 ;  /* 0x000000010400780c */ /* 0x001fda00077c1670 */
[----:B------:R-:W-:Y:S05]  /*81a0*/  @P6 BRA `(.L_x_167) ;  /* 0x0000000400046947 */ /* 0x000fea0003800000 */
[----:B------:R-:W-:Y:S02]  /*81b0*/  IMAD.SHL.U32 R21, R21, 0x100, RZ ;  /* 0x0000010015157824 */ /* 0x000fe400078e00ff */
[----:B------:R-:W-:Y:S02]  /*81c0*/  IMAD R20, R20, 0x40, R11 ;  /* 0x0000004014147824 */ /* 0x000fe400078e020b */
[----:B------:R-:W-:Y:S02]  /*81d0*/  IMAD.MOV.U32 R24, RZ, RZ, RZ ;  /* 0x000000ffff187224 */ /* 0x000fe400078e00ff */
[----:B------:R-:W-:Y:S02]  /*81e0*/  IMAD.MOV.U32 R4, RZ, RZ, R13 ;  /* 0x000000ffff047224 */ /* 0x000fe400078e000d */
[----:B------:R-:W-:Y:S02]  /*81f0*/  IMAD.MOV.U32 R5, RZ, RZ, R3 ;  /* 0x000000ffff057224 */ /* 0x000fe400078e0003 */
[----:B------:R-:W-:-:S07]  /*8200*/  IMAD.MOV.U32 R7, RZ, RZ, R8 ;  /* 0x000000ffff077224 */ /* 0x000fce00078e0008 */
.L_x_170:
[----:B------:R-:W0:Y:S01]  /*8210*/  S2R R15, SR_CgaCtaId ;  /* 0x00000000000f7919 */ /* 0x000e220000008800 */
[----:B------:R-:W-:Y:S02]  /*8220*/  MOV R14, 0x400 ;  /* 0x00000400000e7802 */ /* 0x000fe40000000f00 */
[----:B------:R-:W-:Y:S02]  /*8230*/  ISETP.NE.AND P1, PT, R0, RZ, PT ;  /* 0x000000ff0000720c */ /* 0x000fe40003f25270 */
[----:B0-----:R-:W-:Y:S02]  /*8240*/  LEA R22, R15, R14, 0x18 ;  /* 0x0000000e0f167211 */ /* 0x001fe400078ec0ff */
[----:B------:R-:W-:-:S09]  /*8250*/  SHF.L.U32 R14, R5, 0x1f, RZ ;  /* 0x0000001f050e7819 */ /* 0x000fd200000006ff */
[----:B------:R-:W0:Y:S01]  /*8260*/  @!P1 LDC R15, c[0x0][0x500] ;  /* 0x00014000ff0f9b82 */ /* 0x000e220000000800 */
[----:B------:R-:W-:-:S04]  /*8270*/  IMAD R23, R7, 0x8, R22 ;  /* 0x0000000807177824 */ /* 0x000fc800078e0216 */
[----:B------:R-:W1:Y:S02]  /*8280*/  SYNCS.PHASECHK.TRANS64.TRYWAIT P0, [R23+URZ+0x20], R14 ;  /* 0x0000200e170075a7 */ /* 0x000e64000800017f */
[----:B-1----:R-:W-:Y:S05]  /*8290*/  @!P0 BRA `(.L_x_168) ;  /* 0x0000000c00a88947 */ /* 0x002fea0003800000 */
.L_x_187:
[----:B-1----:R-:W-:Y:S01]  /*82a0*/  PRMT R14, R19, 0x9910, RZ ;  /* 0x00009910130e7816 */ /* 0x002fe200000000ff */
[----:B0-----:R0:W-:Y:S03]  /*82b0*/  @!P1 SYNCS.ARRIVE.TRANS64 RZ, [R23+URZ], R15 ;  /* 0x0000000f17ff99a7 */ /* 0x0011e6000800003f */
[----:B------:R-:W-:-:S13]  /*82c0*/  ISETP.NE.AND P0, PT, R14, 0x2, PT ;  /* 0x000000020e00780c */ /* 0x000fda0003f05270 */
[----:B0-----:R-:W-:Y:S05]  /*82d0*/  @P0 BRA `(.L_x_169) ;  /* 0x0000000000040947 */ /* 0x001fea0003800000 */
[----:B------:R-:W-:Y:S01]  /*82e0*/  BPT.TRAP 0x1 ;  /* 0x000000040000795c */ /* 0x000fe20000300000 */
.L_x_169:
[----:B------:R-:W-:Y:S01]  /*82f0*/  IMAD R14, R7, 0x10000, R22 ;  /* 0x00010000070e7824 */ /* 0x000fe200078e0216 */
[----:B------:R-:W-:Y:S01]  /*8300*/  R2UR UR34, R24 ;  /* 0x00000000182272ca */ /* 0x000fe200000e0000 */
[----:B------:R-:W-:Y:S01]  /*8310*/  VIADD R4, R4, 0xffffffff ;  /* 0xffffffff04047836 */ /* 0x000fe20000000000 */
[----:B------:R-:W-:Y:S01]  /*8320*/  R2UR UR33, R23 ;  /* 0x00000000172172ca */ /* 0x000fe200000e0000 */
[----:B------:R-:W-:Y:S01]  /*8330*/  UIADD3 UR14, UP0, UR30, 0xf0, URZ ;  /* 0x000000f01e0e7890 */ /* 0x000fe2000ff1e03f */
[----:B------:R-:W-:Y:S01]  /*8340*/  R2UR UR24, R14 ;  /* 0x000000000e1872ca */ /* 0x000fe200000e0000 */
[----:B------:R-:W-:Y:S01]  /*8350*/  IMAD R14, R7, 0x1000, R12 ;  /* 0x00001000070e7824 */ /* 0x000fe200078e020c */
[----:B------:R-:W-:Y:S01]  /*8360*/  R2UR UR36, R6 ;  /* 0x00000000062472ca */ /* 0x000fe200000e0000 */
[----:B------:R-:W-:Y:S01]  /*8370*/  UIADD3 UR42, UP1, UR30, 0x1f0, URZ ;  /* 0x000001f01e2a7890 */ /* 0x000fe2000ff3e03f */
[----:B------:R-:W-:Y:S01]  /*8380*/  R2UR UR35, R21 ;  /* 0x00000000152372ca */ /* 0x000fe200000e0000 */
[----:B------:R-:W-:Y:S01]  /*8390*/  IMAD R14, R14, 0x4, R22 ;  /* 0x000000040e0e7824 */ /* 0x000fe200078e0216 */
[----:B------:R-:W-:Y:S01]  /*83a0*/  R2UR UR19, R20 ;  /* 0x00000000141372ca */ /* 0x000fe200000e0000 */
[----:B------:R-:W-:Y:S01]  /*83b0*/  UIADD3.X UR15, URZ, UR31, URZ, UP0, !UPT ;  /* 0x0000001f3f0f7290 */ /* 0x000fe200087fe43f */
[----:B------:R-:W-:Y:S01]  /*83c0*/  ISETP.GT.AND P1, PT, R4, 0x1, PT ;  /* 0x000000010400780c */ /* 0x000fe20003f24270 */
[----:B------:R-:W-:Y:S01]  /*83d0*/  UIADD3 UR26, UR34, 0x20, URZ ;  /* 0x00000020221a7890 */ /* 0x000fe2000fffe03f */
[----:B------:R-:W-:Y:S01]  /*83e0*/  R2UR UR8, R14 ;  /* 0x000000000e0872ca */ /* 0x000fe200000e0000 */
[----:B------:R-:W-:Y:S01]  /*83f0*/  UIADD3.X UR43, URZ, UR31, URZ, UP1, !UPT ;  /* 0x0000001f3f2b7290 */ /* 0x000fe20008ffe43f */
[----:B------:R-:W-:Y:S01]  /*8400*/  VIADD R7, R7, 0x1 ;  /* 0x0000000107077836 */ /* 0x000fe20000000000 */
[----:B------:R-:W-:Y:S01]  /*8410*/  UIADD3 UR32, UR24, 0x100, URZ ;  /* 0x0000010018207890 */ /* 0x000fe2000fffe03f */
[----:B------:R-:W-:Y:S01]  /*8420*/  VIADD R24, R24, 0x40 ;  /* 0x0000004018187836 */ /* 0x000fe20000000000 */
[----:B------:R-:W-:Y:S01]  /*8430*/  UIADD3 UR24, UR24, 0x8100, URZ ;  /* 0x0000810018187890 */ /* 0x000fe2000fffe03f */
[----:B------:R-:W-:Y:S01]  /*8440*/  UMOV UR22, 0x0 ;  /* 0x0000000000167882 */ /* 0x000fe20000000000 */
[----:B------:R-:W-:Y:S01]  /*8450*/  UMOV UR23, 0x10000000 ;  /* 0x1000000000177882 */ /* 0x000fe20000000000 */
[----:B------:R-:W-:Y:S01]  /*8460*/  ISETP.NE.AND P0, PT, R7, 0x4, PT ;  /* 0x000000040700780c */ /* 0x000fe20003f05270 */
[----:B------:R-:W-:Y:S01]  /*8470*/  UMOV UR25, UR33 ;  /* 0x0000002100197c82 */ /* 0x000fe20008000000 */
[----:B------:R-:W-:Y:S01]  /*8480*/  UMOV UR28, UR36 ;  /* 0x00000024001c7c82 */ /* 0x000fe20008000000 */
[----:B------:R-:W-:-:S02]  /*8490*/  UMOV UR27, UR35 ;  /* 0x00000023001b7c82 */ /* 0x000fc40008000000 */
[----:B------:R-:W-:Y:S01]  /*84a0*/  UIADD3 UR16, UR8, 0x40100, URZ ;  /* 0x0004010008107890 */ /* 0x000fe2000fffe03f */
[----:B------:R0:W-:Y:S01]  /*84b0*/  UTMALDG.3D [UR32], [UR14], desc[UR22] ;  /* 0x000016200e0075b4 */ /* 0x0001e20008011000 */
[----:B------:R-:W-:Y:S01]  /*84c0*/  UIADD3 UR8, UR8, 0x42100, URZ ;  /* 0x0004210008087890 */ /* 0x000fe2000fffe03f */
[----:B------:R-:W-:Y:S01]  /*84d0*/  SEL R14, RZ, 0x1, P0 ;  /* 0x00000001ff0e7807 */ /* 0x000fe20000000000 */
[----:B------:R-:W-:Y:S01]  /*84e0*/  UMOV UR7, 0x30000 ;  /* 0x0003000000077882 */ /* 0x000fe20000000000 */
[----:B------:R-:W-:Y:S01]  /*84f0*/  UMOV UR17, UR33 ;  /* 0x0000002100117c82 */ /* 0x000fe20008000000 */
[----:B------:R-:W-:Y:S01]  /*8500*/  UMOV UR18, UR34 ;  /* 0x0000002200127c82 */ /* 0x000fe20008000000 */
[----:B------:R-:W-:Y:S01]  /*8510*/  UMOV UR20, UR36 ;  /* 0x0000002400147c82 */ /* 0x000fe20008000000 */
[----:B------:R-:W-:Y:S01]  /*8520*/  UMOV UR9, UR33 ;  /* 0x0000002100097c82 */ /* 0x000fe20008000000 */
[----:B------:R-:W-:Y:S01]  /*8530*/  UMOV UR11, UR19 ;  /* 0x00000013000b7c82 */ /* 0x000fe20008000000 */
[----:B------:R-:W-:Y:S01]  /*8540*/  UMOV UR12, UR36 ;  /* 0x00000024000c7c82 */ /* 0x000fe20008000000 */
[----:B------:R0:W-:Y:S01]  /*8550*/  UTMALDG.3D [UR24], [UR14], desc[UR22] ;  /* 0x000016180e0075b4 */ /* 0x0001e20008011000 */
[----:B------:R-:W-:Y:S01]  /*8560*/  UMOV UR10, UR26 ;  /* 0x0000001a000a7c82 */ /* 0x000fe20008000000 */
[----:B------:R-:W-:-:S02]  /*8570*/  LOP3.LUT R5, R5, R14, RZ, 0x3c, !PT ;  /* 0x0000000e05057212 */ /* 0x000fc400078e3cff */
[----:B------:R-:W-:Y:S01]  /*8580*/  SEL R7, R7, RZ, P0 ;  /* 0x000000ff07077207 */ /* 0x000fe20000000000 */
[----:B------:R0:W-:Y:S01]  /*8590*/  UTMALDG.3D.MULTICAST [UR16], [UR42], UR7, desc[UR22] ;  /* 0x000016102a0073b4 */ /* 0x0001e20008011807 */
[----:B------:R0:W-:Y:S02]  /*85a0*/  UTMALDG.3D.MULTICAST [UR8], [UR42], UR7, desc[UR22] ;  /* 0x000016082a0073b4 */ /* 0x0001e40008011807 */
[----:B0-----:R-:W-:Y:S05]  /*85b0*/  @P1 BRA `(.L_x_170) ;  /* 0xfffffffc00141947 */ /* 0x001fea000383ffff */
.L_x_167:
[----:B------:R-:W-:Y:S05]  /*85c0*/  BSYNC B1 ;  /* 0x0000000000017941 */ /* 0x000fea0003800000 */
.L_x_166:
[----:B------:R-:W-:Y:S01]  /*85d0*/  LOP3.LUT P1, RZ, R10, 0xff, RZ, 0xc0, !PT ;  /* 0x000000ff0aff7812 */ /* 0x000fe2000782c0ff */
[----:B------:R-:W-:Y:S01]  /*85e0*/  IMAD.IADD R8, R9, 0x1, R8 ;  /* 0x0000000109087824 */ /* 0x000fe200078e0208 */
[----:B------:R-:W-:Y:S01]  /*85f0*/  IADD3 R16, P2, R16, UR38, RZ ;  /* 0x0000002610107c10 */ /* 0x000fe2000ff5e0ff */
[----:B------:R-:W-:Y:S01]  /*8600*/  ULDC.64 UR8, c[0x0][0x650] ;  /* 0x0001940000087ab9 */ /* 0x000fe20000000a00 */
[----:B------:R-:W-:Y:S01]  /*8610*/  BSSY B1, `(.L_x_171) ;  /* 0x000006d000017945 */ /* 0x000fe20003800000 */
[----:B------:R-:W-:Y:S01]  /*8620*/  IMAD.MOV.U32 R21, RZ, RZ, -0x1 ;  /* 0xffffffffff157424 */ /* 0x000fe200078e00ff */
[----:B------:R-:W-:Y:S01]  /*8630*/  SHF.R.U32.HI R4, RZ, 0x2, R8 ;  /* 0x00000002ff047819 */ /* 0x000fe20000011608 */
[----:B------:R-:W-:Y:S01]  /*8640*/  IMAD.MOV.U32 R20, RZ, RZ, -0x1 ;  /* 0xffffffffff147424 */ /* 0x000fe200078e00ff */
[----:B------:R-:W-:Y:S02]  /*8650*/  ISETP.GT.U32.AND P0, PT, R8, 0x3, PT ;  /* 0x000000030800780c */ /* 0x000fe40003f04070 */
[----:B------:R-:W-:-:S02]  /*8660*/  LOP3.LUT R4, R4, 0x1, RZ, 0xc0, !PT ;  /* 0x0000000104047812 */ /* 0x000fc400078ec0ff */
[----:B------:R-:W-:Y:S01]  /*8670*/  ISETP.LT.U32.AND P0, PT, R9, 0x4, P0 ;  /* 0x000000040900780c */ /* 0x000fe20000701070 */
[----:B------:R-:W0:Y:S01]  /*8680*/  @P1 S2R R6, SR_CgaCtaId ;  /* 0x0000000000061919 */ /* 0x000e220000008800 */
[----:B------:R-:W-:Y:S02]  /*8690*/  @P1 MOV R5, 0x400 ;  /* 0x0000040000051802 */ /* 0x000fe40000000f00 */
[----:B------:R-:W-:Y:S02]  /*86a0*/  IADD3.X R17, R17, UR41, RZ, P2, !PT ;  /* 0x0000002911117c10 */ /* 0x000fe400097fe4ff */
[----:B------:R-:W-:Y:S02]  /*86b0*/  ISETP.GE.U32.AND P2, PT, R16, UR8, PT ;  /* 0x0000000810007c0c */ /* 0x000fe4000bf46070 */
[----:B------:R-:W-:Y:S02]  /*86c0*/  LOP3.LUT R8, R8, 0x3, RZ, 0xc0, !PT ;  /* 0x0000000308087812 */ /* 0x000fe400078ec0ff */
[----:B------:R-:W-:-:S02]  /*86d0*/  PRMT R10, RZ, 0x7610, R10 ;  /* 0x00007610ff0a7816 */ /* 0x000fc4000000000a */
[----:B0-----:R-:W-:Y:S01]  /*86e0*/  @P1 LEA R5, R6, R5, 0x18 ;  /* 0x0000000506051211 */ /* 0x001fe200078ec0ff */
[----:B------:R-:W-:-:S03]  /*86f0*/  IMAD.MOV.U32 R6, RZ, RZ, -0x1 ;  /* 0xffffffffff067424 */ /* 0x000fc600078e00ff */
[----:B------:R0:W-:Y:S01]  /*8700*/  @P1 SYNCS.ARRIVE.TRANS64.A1T0 RZ, [R5+URZ+0x58], RZ ;  /* 0x000058ff05ff19a7 */ /* 0x0001e2000810003f */
[----:B------:R-:W-:Y:S02]  /*8710*/  ISETP.NE.U32.AND P1, PT, R4, 0x1, PT ;  /* 0x000000010400780c */ /* 0x000fe40003f25070 */
[----:B------:R-:W-:Y:S02]  /*8720*/  SEL R4, RZ, 0x1, !P0 ;  /* 0x00000001ff047807 */ /* 0x000fe40004000000 */
[----:B------:R-:W-:Y:S02]  /*8730*/  ISETP.GE.U32.AND.EX P0, PT, R17, UR9, PT, P2 ;  /* 0x0000000911007c0c */ /* 0x000fe4000bf06120 */
[----:B------:R-:W-:-:S04]  /*8740*/  ISETP.GT.U32.AND P1, PT, R9, 0x3, !P1 ;  /* 0x000000030900780c */ /* 0x000fc80004f24070 */
[----:B0-----:R-:W-:-:S04]  /*8750*/  SEL R5, RZ, 0x1, !P1 ;  /* 0x00000001ff057807 */ /* 0x001fc80004800000 */
[--C-:B------:R-:W-:Y:S02]  /*8760*/  LOP3.LUT R3, R5, R3, R4.reuse, 0x96, !PT ;  /* 0x0000000305037212 */ /* 0x100fe400078e9604 */
[----:B------:R-:W-:Y:S01]  /*8770*/  PRMT R4, RZ, 0x7610, R4 ;  /* 0x00007610ff047816 */ /* 0x000fe20000000004 */
[----:B------:R-:W-:Y:S06]  /*8780*/  @P0 BRA `(.L_x_172) ;  /* 0x0000000400540947 */ /* 0x000fec0003800000 */
[----:B------:R-:W0:Y:S01]  /*8790*/  S2R R15, SR_CTAID.X ;  /* 0x00000000000f7919 */ /* 0x000e220000002500 */
[----:B------:R-:W-:Y:S01]  /*87a0*/  ULDC.64 UR8, c[0x0][0x628] ;  /* 0x00018a0000087ab9 */ /* 0x000fe20000000a00 */
[----:B------:R-:W-:Y:S01]  /*87b0*/  ULDC UR10, c[0x0][0x630] ;  /* 0x00018c00000a7ab9 */ /* 0x000fe20000000800 */
[----:B------:R-:W-:Y:S01]  /*87c0*/  ISETP.NE.U32.AND P0, PT, RZ, UR8, PT ;  /* 0x00000008ff007c0c */ /* 0x000fe2000bf05070 */
[----:B------:R-:W1:Y:S01]  /*87d0*/  S2R R20, SR_CTAID.Y ;  /* 0x0000000000147919 */ /* 0x000e620000002600 */
[----:B------:R-:W-:Y:S01]  /*87e0*/  ULDC UR11, c[0x0][0x150] ;  /* 0x00005400000b7ab9 */ /* 0x000fe20000000800 */
[----:B------:R-:W-:Y:S01]  /*87f0*/  IMAD.MOV.U32 R4, RZ, RZ, R16 ;  /* 0x000000ffff047224 */ /* 0x000fe200078e0010 */
[----:B------:R-:W-:Y:S01]  /*8800*/  ISETP.NE.AND.EX P0, PT, RZ, UR9, PT, P0 ;  /* 0x00000009ff007c0c */ /* 0x000fe2000bf05300 */
[----:B------:R-:W-:Y:S01]  /*8810*/  IMAD.MOV.U32 R5, RZ, RZ, R17 ;  /* 0x000000ffff057224 */ /* 0x000fe200078e0011 */
[----:B0-----:R-:W-:-:S11]  /*8820*/  I2FP.F32.U32 R22, R15 ;  /* 0x0000000f00167245 */ /* 0x001fd60000201000 */
[----:B------:R-:W-:Y:S05]  /*8830*/  @!P0 BRA `(.L_x_173) ;  /* 0x0000000000288947 */ /* 0x000fea0003800000 */
[----:B------:R-:W-:Y:S02]  /*8840*/  ULDC UR7, c[0x0][0x634] ;  /* 0x00018d0000077ab9 */ /* 0x000fe40000000800 */
[----:B------:R-:W-:-:S05]  /*8850*/  IADD3 R5, P0, R16, UR7, RZ ;  /* 0x0000000710057c10 */ /* 0x000fca000ff1e0ff */
[----:B------:R-:W-:-:S04]  /*8860*/  IMAD.X R21, RZ, RZ, R17, P0 ;  /* 0x000000ffff157224 */ /* 0x000fc800000e0611 */
[----:B------:R-:W-:-:S04]  /*8870*/  IMAD.WIDE.U32 R6, R21, UR8, RZ ;  /* 0x0000000815067c25 */ /* 0x000fc8000f8e00ff */
[----:B------:R-:W-:-:S04]  /*8880*/  IMAD.WIDE.U32 R6, P0, R5, UR9, R6 ;  /* 0x0000000905067c25 */ /* 0x000fc8000f800006 */
[----:B------:R-:W-:-:S04]  /*8890*/  IMAD.WIDE.U32 R4, R5, UR8, RZ ;  /* 0x0000000805047c25 */ /* 0x000fc8000f8e00ff */
[----:B------:R-:W-:Y:S01]  /*88a0*/  IMAD.MOV.U32 R4, RZ, RZ, R7 ;  /* 0x000000ffff047224 */ /* 0x000fe200078e0007 */
[----:B------:R-:W-:Y:S01]  /*88b0*/  IADD3 RZ, P1, R5, R6, RZ ;  /* 0x0000000605ff7210 */ /* 0x000fe20007f3e0ff */
[----:B------:R-:W-:-:S04]  /*88c0*/  IMAD.X R5, RZ, RZ, RZ, P0 ;  /* 0x000000ffff057224 */ /* 0x000fc800000e06ff */
[----:B------:R-:W-:-:S08]  /*88d0*/  IMAD.WIDE.U32.X R4, R21, UR9, R4, P1 ;  /* 0x0000000915047c25 */ /* 0x000fd000088e0404 */
.L_x_173:
[--C-:B------:R-:W-:Y:S01]  /*88e0*/  SHF.R.U64 R14, R4, UR10, R5.reuse ;  /* 0x0000000a040e7c19 */ /* 0x100fe20008001205 */
[----:B------:R-:W-:Y:S01]  /*88f0*/  FMUL R22, R22, UR11 ;  /* 0x0000000b16167c20 */ /* 0x000fe20008400000 */
[----:B------:R-:W-:Y:S01]  /*8900*/  SHF.R.U32.HI R4, RZ, UR10, R5 ;  /* 0x0000000aff047c19 */ /* 0x000fe20008011605 */
[----:B------:R-:W0:Y:S01]  /*8910*/  LDC R6, c[0x0][0x144] ;  /* 0x00005100ff067b82 */ /* 0x000e220000000800 */
[----:B------:R-:W-:Y:S01]  /*8920*/  IADD3 R5, P0, RZ, -R14, RZ ;  /* 0x8000000eff057210 */ /* 0x000fe20007f1e0ff */
[----:B------:R-:W-:Y:S01]  /*8930*/  ULDC UR7, c[0x0][0x154] ;  /* 0x0000550000077ab9 */ /* 0x000fe20000000800 */
[----:B-1----:R-:W-:Y:S01]  /*8940*/  I2FP.F32.U32 R7, R20 ;  /* 0x0000001400077245 */ /* 0x002fe20000201000 */
[----:B------:R-:W1:Y:S01]  /*8950*/  F2I.U32.TRUNC.NTZ R22, R22 ;  /* 0x0000001600167305 */ /* 0x000e62000020f000 */
[----:B------:R-:W-:Y:S01]  /*8960*/  ULDC.64 UR8, c[0x0][0x620] ;  /* 0x0001880000087ab9 */ /* 0x000fe20000000a00 */
[----:B------:R-:W-:Y:S01]  /*8970*/  IMAD.X R4, RZ, RZ, ~R4, P0 ;  /* 0x000000ffff047224 */ /* 0x000fe200000e0e04 */
[----:B------:R-:W-:Y:S01]  /*8980*/  ISETP.NE.AND P2, PT, R2, 0x1, PT ;  /* 0x000000010200780c */ /* 0x000fe20003f45270 */
[----:B------:R-:W-:Y:S01]  /*8990*/  FMUL R23, R7, UR7 ;  /* 0x0000000707177c20 */ /* 0x000fe20008400000 */
[----:B------:R-:W2:Y:S01]  /*89a0*/  LDC R25, c[0x0][0x148] ;  /* 0x00005200ff197b82 */ /* 0x000ea20000000800 */
[----:B------:R-:W-:Y:S01]  /*89b0*/  IMAD R4, R4, UR8, RZ ;  /* 0x0000000804047c24 */ /* 0x000fe2000f8e02ff */
[----:B------:R-:W-:-:S03]  /*89c0*/  ULDC UR7, c[0x0][0x618] ;  /* 0x0001860000077ab9 */ /* 0x000fc60000000800 */
[----:B------:R-:W3:Y:S01]  /*89d0*/  F2I.U32.TRUNC.NTZ R23, R23 ;  /* 0x0000001700177305 */ /* 0x000ee2000020f000 */
[C---:B------:R-:W-:Y:S02]  /*89e0*/  IMAD R7, R5.reuse, UR9, R4 ;  /* 0x0000000905077c24 */ /* 0x040fe4000f8e0204 */
[----:B------:R-:W-:Y:S01]  /*89f0*/  IMAD.WIDE.U32 R4, R5, UR8, R16 ;  /* 0x0000000805047c25 */ /* 0x000fe2000f8e0010 */
[----:B------:R-:W-:Y:S02]  /*8a00*/  ULDC.64 UR8, c[0x0][0x640] ;  /* 0x0001900000087ab9 */ /* 0x000fe40000000a00 */
[----:B------:R-:W-:Y:S01]  /*8a10*/  ISETP.NE.U32.AND P0, PT, RZ, UR8, PT ;  /* 0x00000008ff007c0c */ /* 0x000fe2000bf05070 */
[----:B------:R-:W-:Y:S02]  /*8a20*/  IMAD.IADD R5, R5, 0x1, R7 ;  /* 0x0000000105057824 */ /* 0x000fe400078e0207 */
[----:B-1----:R-:W-:Y:S01]  /*8a30*/  IMAD.MOV R22, RZ, RZ, -R22 ;  /* 0x000000ffff167224 */ /* 0x002fe200078e0a16 */
[----:B------:R-:W-:-:S02]  /*8a40*/  ISETP.NE.AND.EX P0, PT, RZ, UR9, PT, P0 ;  /* 0x00000009ff007c0c */ /* 0x000fc4000bf05300 */
[----:B------:R-:W-:Y:S01]  /*8a50*/  SHF.R.U64 R21, R4, UR7, R5 ;  /* 0x0000000704157c19 */ /* 0x000fe20008001205 */
[----:B0-----:R-:W-:Y:S01]  /*8a60*/  IMAD R15, R6, R22, R15 ;  /* 0x00000016060f7224 */ /* 0x001fe200078e020f */
[----:B------:R-:W-:Y:S01]  /*8a70*/  SHF.R.U32.HI R4, RZ, UR7, R5 ;  /* 0x00000007ff047c19 */ /* 0x000fe20008011605 */
[----:B------:R-:W-:Y:S01]  /*8a80*/  ULDC UR7, c[0x0][0x608] ;  /* 0x0001820000077ab9 */ /* 0x000fe20000000800 */
[----:B---3--:R-:W-:Y:S02]  /*8a90*/  IMAD.MOV R6, RZ, RZ, -R23 ;  /* 0x000000ffff067224 */ /* 0x008fe400078e0a17 */
[--C-:B------:R-:W-:Y:S02]  /*8aa0*/  SHF.R.U64 R22, R21, UR7, R4.reuse ;  /* 0x0000000715167c19 */ /* 0x100fe40008001204 */
[----:B------:R-:W-:Y:S01]  /*8ab0*/  SHF.R.U32.HI R5, RZ, UR7, R4 ;  /* 0x00000007ff057c19 */ /* 0x000fe20008011604 */
[----:B------:R-:W-:Y:S01]  /*8ac0*/  ULDC UR7, c[0x0][0x658] ;  /* 0x0001960000077ab9 */ /* 0x000fe20000000800 */
[----:B--2---:R-:W-:-:S02]  /*8ad0*/  @P2 IMAD R15, R25, R6, R20 ;  /* 0x00000006190f2224 */ /* 0x004fc400078e0214 */
[--C-:B------:R-:W-:Y:S02]  /*8ae0*/  SHF.R.U64 R20, R22, UR7, R5.reuse ;  /* 0x0000000716147c19 */ /* 0x100fe40008001205 */
[----:B------:R-:W-:-:S03]  /*8af0*/  SHF.R.U32.HI R23, RZ, UR7, R5 ;  /* 0x00000007ff177c19 */ /* 0x000fc60008011605 */
[----:B------:R-:W-:Y:S02]  /*8b00*/  IMAD.MOV.U32 R6, RZ, RZ, R20 ;  /* 0x000000ffff067224 */ /* 0x000fe400078e0014 */
[----:B------:R-:W-:Y:S01]  /*8b10*/  IMAD.MOV.U32 R5, RZ, RZ, R23 ;  /* 0x000000ffff057224 */ /* 0x000fe200078e0017 */
[----:B------:R-:W-:Y:S06]  /*8b20*/  @!P0 BRA `(.L_x_174) ;  /* 0x00000000002c8947 */ /* 0x000fec0003800000 */
        /* <DEDUP_REMOVED lines=9> */
[----:B------:R-:W-:-:S04]  /*8bc0*/  IMAD.WIDE.U32.X R4, R23, UR9, R4, P1 ;  /* 0x0000000917047c25 */ /* 0x000fc800088e0404 */
[----:B------:R-:W-:-:S07]  /*8bd0*/  IMAD.MOV.U32 R6, RZ, RZ, R4 ;  /* 0x000000ffff067224 */ /* 0x000fce00078e0004 */
.L_x_174:
[----:B------:R-:W-:Y:S01]  /*8be0*/  ULDC UR7, c[0x0][0x648] ;  /* 0x0001920000077ab9 */ /* 0x000fe20000000800 */
[----:B------:R-:W-:Y:S01]  /*8bf0*/  LOP3.LUT R4, R22, UR6, RZ, 0xc0, !PT ;  /* 0x0000000616047c12 */ /* 0x000fe2000f8ec0ff */
[----:B------:R-:W-:Y:S01]  /*8c00*/  ULDC UR8, c[0x0][0x610] ;  /* 0x0001840000087ab9 */ /* 0x000fe20000000800 */
[----:B------:R-:W-:Y:S01]  /*8c10*/  SHF.R.U64 R5, R6, UR7, R5 ;  /* 0x0000000706057c19 */ /* 0x000fe20008001205 */
[----:B------:R-:W-:Y:S01]  /*8c20*/  ULDC UR7, c[0x0][0x638] ;  /* 0x00018e0000077ab9 */ /* 0x000fe20000000800 */
[----:B------:R-:W-:-:S03]  /*8c30*/  LOP3.LUT R21, R21, UR4, RZ, 0xc0, !PT ;  /* 0x0000000415157c12 */ /* 0x000fc6000f8ec0ff */
[----:B------:R-:W-:Y:S02]  /*8c40*/  IMAD.MOV R7, RZ, RZ, -R5 ;  /* 0x000000ffff077224 */ /* 0x000fe400078e0a05 */
[----:B------:R-:W-:Y:S02]  /*8c50*/  IMAD R4, R5, UR5, R4 ;  /* 0x0000000505047c24 */ /* 0x000fe4000f8e0204 */
[----:B------:R-:W-:Y:S01]  /*8c60*/  IMAD R20, R7, UR7, R20 ;  /* 0x0000000707147c24 */ /* 0x000fe2000f8e0214 */
[----:B------:R-:W-:Y:S01]  /*8c70*/  ULDC UR7, c[0x0][0x600] ;  /* 0x0001800000077ab9 */ /* 0x000fe20000000800 */
[----:B------:R-:W-:Y:S02]  /*8c80*/  IMAD R15, R4, UR8, R15 ;  /* 0x00000008040f7c24 */ /* 0x000fe4000f8e020f */
[----:B------:R-:W-:Y:S02]  /*8c90*/  IMAD R6, R20, UR7, R21 ;  /* 0x0000000714067c24 */ /* 0x000fe4000f8e0215 */
[----:B------:R-:W-:-:S03]  /*8ca0*/  IMAD.MOV.U32 R4, RZ, RZ, 0x1 ;  /* 0x00000001ff047424 */ /* 0x000fc600078e00ff */
[----:B------:R-:W-:Y:S02]  /*8cb0*/  SEL R20, R6, R15, !P2 ;  /* 0x0000000f06147207 */ /* 0x000fe40005000000 */
[----:B------:R-:W-:Y:S01]  /*8cc0*/  SEL R21, R15, R6, !P2 ;  /* 0x000000060f157207 */ /* 0x000fe20005000000 */
[----:B------:R-:W-:-:S07]  /*8cd0*/  IMAD.MOV.U32 R6, RZ, RZ, R14 ;  /* 0x000000ffff067224 */ /* 0x000fce00078e000e */
.L_x_172:
[----:B------:R-:W-:Y:S05]  /*8ce0*/  BSYNC B1 ;  /* 0x0000000000017941 */ /* 0x000fea0003800000 */
.L_x_171:
[----:B------:R-:W-:-:S13]  /*8cf0*/  LOP3.LUT P0, RZ, R4, 0xff, RZ, 0xc0, !PT ;  /* 0x000000ff04ff7812 */ /* 0x000fda000780c0ff */
[----:B------:R-:W-:Y:S05]  /*8d00*/  @P0 BRA `(.L_x_175) ;  /* 0xfffffff4000c0947 */ /* 0x000fea000383ffff */
[----:B------:R-:W-:Y:S05]  /*8d10*/  BSYNC B0 ;  /* 0x0000000000007941 */ /* 0x000fea0003800000 */
.L_x_164:
[----:B------:R-:W-:-:S03]  /*8d20*/  UMOV UR7, 0xffffffff ;  /* 0xffffffff00077882 */ /* 0x000fc60000000000 */
[----:B------:R-:W-:Y:S05]  /*8d30*/  BRA.DIV UR7, `(.L_x_176) ;  /* 0x0000000607147947 */ /* 0x000fea000b800000 */
[----:B------:R-:W-:-:S13]  /*8d40*/  ELECT P6, URZ, PT ;  /* 0x00000000003f782f */ /* 0x000fda00038c0000 */
.L_x_190:
[----:B------:R-:W-:Y:S04]  /*8d50*/  BSSY B0, `(.L_x_177) ;  /* 0x000002b000007945 */ /* 0x000fe80003800000 */
[----:B------:R-:W-:Y:S05]  /*8d60*/  @!P6 BRA `(.L_x_178) ;  /* 0x0000000000a4e947 */ /* 0x000fea0003800000 */
[----:B------:R-:W-:-:S04]  /*8d70*/  LOP3.LUT R18, R18, 0x2, RZ, 0xfc, !PT ;  /* 0x0000000212127812 */ /* 0x000fc800078efcff */
[----:B------:R-:W-:-:S13]  /*8d80*/  ISETP.NE.AND P0, PT, R18, 0x3, PT ;  /* 0x000000031200780c */ /* 0x000fda0003f05270 */
[----:B------:R-:W-:Y:S05]  /*8d90*/  @!P0 BRA `(.L_x_179) ;  /* 0x0000000000048947 */ /* 0x000fea0003800000 */
[----:B------:R-:W-:Y:S01]  /*8da0*/  BPT.TRAP 0x1 ;  /* 0x000000040000795c */ /* 0x000fe20000300000 */
.L_x_179:
[----:B------:R-:W0:Y:S01]  /*8db0*/  S2R R5, SR_CgaCtaId ;  /* 0x0000000000057919 */ /* 0x000e220000008800 */
[----:B------:R-:W-:Y:S02]  /*8dc0*/  MOV R0, 0x400 ;  /* 0x0000040000007802 */ /* 0x000fe40000000f00 */
[----:B------:R-:W-:Y:S02]  /*8dd0*/  SHF.L.U32 R2, R3, 0x1f, RZ ;  /* 0x0000001f03027819 */ /* 0x000fe400000006ff */
[----:B0-----:R-:W-:-:S05]  /*8de0*/  LEA R5, R5, R0, 0x18 ;  /* 0x0000000005057211 */ /* 0x001fca00078ec0ff */
[----:B------:R-:W-:-:S04]  /*8df0*/  VIADD R5, R5, 0x20 ;  /* 0x0000002005057836 */ /* 0x000fc80000000000 */
[C---:B------:R-:W-:Y:S02]  /*8e00*/  IMAD R7, R8.reuse, 0x8, R5 ;  /* 0x0000000808077824 */ /* 0x040fe400078e0205 */
[----:B------:R-:W-:Y:S02]  /*8e10*/  VIADD R8, R8, 0x1 ;  /* 0x0000000108087836 */ /* 0x000fe40000000000 */
[----:B------:R-:W0:Y:S03]  /*8e20*/  SYNCS.PHASECHK.TRANS64.TRYWAIT P0, [R7+URZ], R2 ;  /* 0x00000002070075a7 */ /* 0x000e26000800017f */
[----:B------:R-:W-:-:S04]  /*8e30*/  ISETP.NE.AND P1, PT, R8, 0x4, PT ;  /* 0x000000040800780c */ /* 0x000fc80003f25270 */
[----:B------:R-:W-:Y:S02]  /*8e40*/  SEL R0, RZ, 0x1, P1 ;  /* 0x00000001ff007807 */ /* 0x000fe40000800000 */
[----:B------:R-:W-:Y:S02]  /*8e50*/  SEL R8, R8, RZ, P1 ;  /* 0x000000ff08087207 */ /* 0x000fe40000800000 */
[----:B------:R-:W-:-:S03]  /*8e60*/  LOP3.LUT R9, R3, R0, RZ, 0x3c, !PT ;  /* 0x0000000003097212 */ /* 0x000fc600078e3cff */
[----:B------:R-:W-:Y:S01]  /*8e70*/  IMAD R6, R8, 0x8, R5 ;  /* 0x0000000808067824 */ /* 0x000fe200078e0205 */
[----:B------:R-:W-:Y:S01]  /*8e80*/  SHF.L.U32 R3, R9, 0x1f, RZ ;  /* 0x0000001f09037819 */ /* 0x000fe200000006ff */
[----:B0-----:R-:W-:Y:S06]  /*8e90*/  @!P0 BRA `(.L_x_180) ;  /* 0x0000000000dc8947 */ /* 0x001fec0003800000 */
.L_x_191:
[----:B------:R-:W1:Y:S01]  /*8ea0*/  SYNCS.PHASECHK.TRANS64.TRYWAIT P0, [R6+URZ], R3 ;  /* 0x00000003060075a7 */ /* 0x000e62000800017f */
[----:B------:R-:W-:-:S05]  /*8eb0*/  VIADD R0, R8, 0x1 ;  /* 0x0000000108007836 */ /* 0x000fca0000000000 */
[----:B------:R-:W-:-:S04]  /*8ec0*/  ISETP.NE.AND P1, PT, R0, 0x4, PT ;  /* 0x000000040000780c */ /* 0x000fc80003f25270 */
[----:B0-----:R-:W-:Y:S02]  /*8ed0*/  SEL R2, RZ, 0x1, P1 ;  /* 0x00000001ff027807 */ /* 0x001fe40000800000 */
[----:B------:R-:W-:Y:S02]  /*8ee0*/  SEL R0, R0, RZ, P1 ;  /* 0x000000ff00007207 */ /* 0x000fe40000800000 */
[----:B------:R-:W-:-:S03]  /*8ef0*/  LOP3.LUT R9, R9, R2, RZ, 0x3c, !PT ;  /* 0x0000000209097212 */ /* 0x000fc600078e3cff */
[----:B------:R-:W-:Y:S01]  /*8f00*/  IMAD R7, R0, 0x8, R5 ;  /* 0x0000000800077824 */ /* 0x000fe200078e0205 */
[----:B------:R-:W-:Y:S01]  /*8f10*/  SHF.L.U32 R4, R9, 0x1f, RZ ;  /* 0x0000001f09047819 */ /* 0x000fe200000006ff */
[----:B-1----:R-:W-:Y:S06]  /*8f20*/  @!P0 BRA `(.L_x_181) ;  /* 0x0000000000cc8947 */ /* 0x002fec0003800000 */
.L_x_192:
[----:B------:R-:W1:Y:S01]  /*8f30*/  SYNCS.PHASECHK.TRANS64.TRYWAIT P0, [R7+URZ], R4 ;  /* 0x00000004070075a7 */ /* 0x000e62000800017f */
[----:B------:R-:W-:-:S05]  /*8f40*/  VIADD R0, R0, 0x1 ;  /* 0x0000000100007836 */ /* 0x000fca0000000000 */
[----:B------:R-:W-:-:S04]  /*8f50*/  ISETP.NE.AND P1, PT, R0, 0x4, PT ;  /* 0x000000040000780c */ /* 0x000fc80003f25270 */
[----:B------:R-:W-:Y:S02]  /*8f60*/  SEL R2, RZ, 0x1, P1 ;  /* 0x00000001ff027807 */ /* 0x000fe40000800000 */
[----:B------:R-:W-:Y:S02]  /*8f70*/  SEL R0, R0, RZ, P1 ;  /* 0x000000ff00007207 */ /* 0x000fe40000800000 */
[----:B------:R-:W-:Y:S01]  /*8f80*/  LOP3.LUT R2, R9, R2, RZ, 0x3c, !PT ;  /* 0x0000000209027212 */ /* 0x000fe200078e3cff */
[----:B-1----:R-:W-:Y:S06]  /*8f90*/  @!P0 BRA `(.L_x_182) ;  /* 0x0000000000c48947 */ /* 0x002fec0003800000 */
.L_x_193:
[----:B------:R-:W-:Y:S01]  /*8fa0*/  IMAD R5, R0, 0x8, R5 ;  /* 0x0000000800057824 */ /* 0x000fe200078e0205 */
[----:B------:R-:W-:-:S07]  /*8fb0*/  SHF.L.U32 R0, R2, 0x1f, RZ ;  /* 0x0000001f02007819 */ /* 0x000fce00000006ff */
.L_x_183:
[----:B--2---:R2:W3:Y:S02]  /*8fc0*/  SYNCS.PHASECHK.TRANS64.TRYWAIT P0, [R5+URZ], R0 ;  /* 0x00000000050075a7 */ /* 0x0044e4000800017f */
[----:B---3--:R-:W-:Y:S05]  /*8fd0*/  @!P0 NANOSLEEP.SYNCS 0x989680 ;  /* 0x009896800000895d */ /* 0x008fea0003900000 */
[----:B------:R-:W3:Y:S02]  /*8fe0*/  @!P0 SYNCS.PHASECHK.TRANS64 P0, [R5+URZ], R0 ;  /* 0x00000000050085a7 */ /* 0x000ee4000800007f */
[----:B---3--:R-:W-:Y:S05]  /*8ff0*/  @!P0 BRA `(.L_x_183) ;  /* 0xfffffffc00f08947 */ /* 0x008fea000383ffff */
.L_x_178:
[----:B------:R-:W-:Y:S05]  /*9000*/  BSYNC B0 ;  /* 0x0000000000007941 */ /* 0x000fea0003800000 */
.L_x_177:
[----:B------:R-:W-:Y:S05]  /*9010*/  EXIT ;  /* 0x000000000000794d */ /* 0x000fea0003800000 */
.L_x_21:
[----:B-1----:R1:W2:Y:S02]  /*9020*/  SYNCS.PHASECHK.TRANS64.TRYWAIT P1, [R3+URZ], R0 ;  /* 0x00000000030075a7 */ /* 0x0022a4000802017f */
[----:B--2---:R-:W-:Y:S05]  /*9030*/  @!P1 NANOSLEEP.SYNCS 0x989680 ;  /* 0x009896800000995d */ /* 0x004fea0003900000 */
[----:B------:R-:W2:Y:S02]  /*9040*/  @!P1 SYNCS.PHASECHK.TRANS64 P1, [R3+URZ], R0 ;  /* 0x00000000030095a7 */ /* 0x000ea4000802007f */
[----:B--2---:R-:W-:Y:S05]  /*9050*/  @!P1 BRA `(.L_x_21) ;  /* 0xfffffffc00f09947 */ /* 0x004fea000383ffff */
[----:B------:R-:W-:Y:S05]  /*9060*/  BRA `(.L_x_20) ;  /* 0xffffff8400e07947 */ /* 0x000fea000383ffff */
.L_x_26:
[----:B-1----:R1:W2:Y:S02]  /*9070*/  SYNCS.PHASECHK.TRANS64.TRYWAIT P1, [R5+URZ], R4 ;  /* 0x00000004050075a7 */ /* 0x0022a4000802017f */
[----:B--2---:R-:W-:Y:S05]  /*9080*/  @!P1 NANOSLEEP.SYNCS 0x989680 ;  /* 0x009896800000995d */ /* 0x004fea0003900000 */
[----:B------:R-:W2:Y:S02]  /*9090*/  @!P1 SYNCS.PHASECHK.TRANS64 P1, [R5+URZ], R4 ;  /* 0x00000004050095a7 */ /* 0x000ea4000802007f */
[----:B--2---:R-:W-:Y:S05]  /*90a0*/  @!P1 BRA `(.L_x_26) ;  /* 0xfffffffc00f09947 */ /* 0x004fea000383ffff */
[----:B------:R-:W-:Y:S05]  /*90b0*/  BRA `(.L_x_25) ;  /* 0xffffff8c00f07947 */ /* 0x000fea000383ffff */
.L_x_165:
[----:B------:R-:W-:Y:S01]  /*90c0*/  BSSY B1, `(.L_x_184) ;  /* 0x0000006000017945 */ /* 0x000fe20003800000 */
[----:B------:R-:W-:-:S07]  /*90d0*/  IMAD.MOV.U32 R15, RZ, RZ, -0x1 ;  /* 0xffffffffff0f7424 */ /* 0x000fce00078e00ff */
[----:B------:R-:W-:Y:S05]  /*90e0*/  WARPSYNC.COLLECTIVE R15, `(.L_x_185) ;  /* 0x000000000f0c7348 */ /* 0x000fea0003c00000 */
[----:B------:R-:W-:Y:S02]  /*90f0*/  ELECT P6, UR62, PT ;  /* 0x00000000003e782f */ /* 0x000fe400038c0000 */
[----:B------:R-:W-:Y:S01]  /*9100*/  MOV R14, UR62 ;  /* 0x0000003e000e7c02 */ /* 0x000fe20008000f00 */
[----:B------:R-:W-:Y:S10]  /*9110*/  ENDCOLLECTIVE ;  /* 0x000000000000791b */ /* 0x000ff40003800000 */
.L_x_185:
[----:B------:R-:W-:Y:S05]  /*9120*/  BSYNC B1 ;  /* 0x0000000000017941 */ /* 0x000fea0003800000 */
.L_x_184:
[----:B------:R-:W-:Y:S05]  /*9130*/  BRA `(.L_x_186) ;  /* 0xfffffff0000c7947 */ /* 0x000fea000383ffff */
.L_x_168:
[----:B-1----:R1:W2:Y:S02]  /*9140*/  SYNCS.PHASECHK.TRANS64.TRYWAIT P0, [R23+URZ+0x20], R14 ;  /* 0x0000200e170075a7 */ /* 0x0022a4000800017f */
[----:B--2---:R-:W-:Y:S05]  /*9150*/  @!P0 NANOSLEEP.SYNCS 0x989680 ;  /* 0x009896800000895d */ /* 0x004fea0003900000 */
[----:B------:R-:W2:Y:S02]  /*9160*/  @!P0 SYNCS.PHASECHK.TRANS64 P0, [R23+URZ+0x20], R14 ;  /* 0x0000200e170085a7 */ /* 0x000ea4000800007f */
[----:B--2---:R-:W-:Y:S05]  /*9170*/  @!P0 BRA `(.L_x_168) ;  /* 0xfffffffc00f08947 */ /* 0x004fea000383ffff */
[----:B------:R-:W-:Y:S05]  /*9180*/  BRA `(.L_x_187) ;  /* 0xfffffff000447947 */ /* 0x000fea000383ffff */
.L_x_176:
[----:B------:R-:W-:Y:S01]  /*9190*/  BSSY B0, `(.L_x_188) ;  /* 0x0000006000007945 */ /* 0x000fe20003800000 */
[----:B------:R-:W-:-:S07]  /*91a0*/  IMAD.MOV.U32 R15, RZ, RZ, -0x1 ;  /* 0xffffffffff0f7424 */ /* 0x000fce00078e00ff */
[----:B------:R-:W-:Y:S05]  /*91b0*/  WARPSYNC.COLLECTIVE R15, `(.L_x_189) ;  /* 0x000000000f0c7348 */ /* 0x000fea0003c00000 */
[----:B------:R-:W-:Y:S02]  /*91c0*/  ELECT P6, UR62, PT ;  /* 0x00000000003e782f */ /* 0x000fe400038c0000 */
[----:B------:R-:W-:Y:S01]  /*91d0*/  MOV R14, UR62 ;  /* 0x0000003e000e7c02 */ /* 0x000fe20008000f00 */
[----:B------:R-:W-:Y:S10]  /*91e0*/  ENDCOLLECTIVE ;  /* 0x000000000000791b */ /* 0x000ff40003800000 */
.L_x_189:
[----:B------:R-:W-:Y:S05]  /*91f0*/  BSYNC B0 ;  /* 0x0000000000007941 */ /* 0x000fea0003800000 */
.L_x_188:
[----:B------:R-:W-:Y:S05]  /*9200*/  BRA `(.L_x_190) ;  /* 0xfffffff800d07947 */ /* 0x000fea000383ffff */
.L_x_180:
[----:B0-----:R0:W1:Y:S02]  /*9210*/  SYNCS.PHASECHK.TRANS64.TRYWAIT P0, [R7+URZ], R2 ;  /* 0x00000002070075a7 */ /* 0x001064000800017f */
[----:B-1----:R-:W-:Y:S05]  /*9220*/  @!P0 NANOSLEEP.SYNCS 0x989680 ;  /* 0x009896800000895d */ /* 0x002fea0003900000 */
[----:B------:R-:W1:Y:S02]  /*9230*/  @!P0 SYNCS.PHASECHK.TRANS64 P0, [R7+URZ], R2 ;  /* 0x00000002070085a7 */ /* 0x000e64000800007f */
[----:B-1----:R-:W-:Y:S05]  /*9240*/  @!P0 BRA `(.L_x_180) ;  /* 0xfffffffc00f08947 */ /* 0x002fea000383ffff */
[----:B------:R-:W-:Y:S05]  /*9250*/  BRA `(.L_x_191) ;  /* 0xfffffffc00107947 */ /* 0x000fea000383ffff */
.L_x_181:
[----:B0-----:R0:W1:Y:S02]  /*9260*/  SYNCS.PHASECHK.TRANS64.TRYWAIT P0, [R6+URZ], R3 ;  /* 0x00000003060075a7 */ /* 0x001064000800017f */
[----:B-1----:R-:W-:Y:S05]  /*9270*/  @!P0 NANOSLEEP.SYNCS 0x989680 ;  /* 0x009896800000895d */ /* 0x002fea0003900000 */
[----:B------:R-:W1:Y:S02]  /*9280*/  @!P0 SYNCS.PHASECHK.TRANS64 P0, [R6+URZ], R3 ;  /* 0x00000003060085a7 */ /* 0x000e64000800007f */
[----:B-1----:R-:W-:Y:S05]  /*9290*/  @!P0 BRA `(.L_x_181) ;  /* 0xfffffffc00f08947 */ /* 0x002fea000383ffff */
[----:B------:R-:W-:Y:S05]  /*92a0*/  BRA `(.L_x_192) ;  /* 0xfffffffc00207947 */ /* 0x000fea000383ffff */
.L_x_182:
[----:B-1----:R1:W2:Y:S02]  /*92b0*/  SYNCS.PHASECHK.TRANS64.TRYWAIT P0, [R7+URZ], R4 ;  /* 0x00000004070075a7 */ /* 0x0022a4000800017f */
[----:B--2---:R-:W-:Y:S05]  /*92c0*/  @!P0 NANOSLEEP.SYNCS 0x989680 ;  /* 0x009896800000895d */ /* 0x004fea0003900000 */
[----:B------:R-:W2:Y:S02]  /*92d0*/  @!P0 SYNCS.PHASECHK.TRANS64 P0, [R7+URZ], R4 ;  /* 0x00000004070085a7 */ /* 0x000ea4000800007f */
[----:B--2---:R-:W-:Y:S05]  /*92e0*/  @!P0 BRA `(.L_x_182) ;  /* 0xfffffffc00f08947 */ /* 0x004fea000383ffff */
[----:B------:R-:W-:Y:S05]  /*92f0*/  BRA `(.L_x_193) ;  /* 0xfffffffc00287947 */ /* 0x000fea000383ffff */
.L_x_194:
[----:B------:R-:W-:-:S00]  /*9300*/  BRA `(.L_x_194) ;  /* 0xfffffffc00fc7947 */ /* 0x000fc0000383ffff */
[----:B------:R-:W-:-:S00]  /*9310*/  NOP ;  /* 0x0000000000007918 */ /* 0x000fc00000000000 */
        /* <DEDUP_REMOVED lines=14> */
.L_x_195:


//--------------------- .nv.global.init           --------------------------
	.section	.nv.global.init,"aw",@progbits
.nv.global.init:
	.type		$str$22,@object
	.size		$str$22,($str$23 - $str$22)
$str$22:
        /*0000*/ 	.byte	0x6b, 0x5f, 0x74, 0x69, 0x6c, 0x65, 0x5f, 0x63, 0x6f, 0x75, 0x6e, 0x74, 0x20, 0x3e, 0x3d, 0x20
        /*0010*/ 	.byte	0x31, 0x00
	.type		$str$23,@object
	.size		$str$23,(__unnamed_1 - $str$23)
$str$23:
        /*0012*/ 	.byte	0x2f, 0x74, 0x6d, 0x70, 0x2f, 0x63, 0x75, 0x74, 0x6c, 0x61, 0x73, 0x73, 0x5f, 0x73, 0x77, 0x65
        /*0022*/ 	.byte	0x65, 0x70, 0x5f, 0x73, 0x72, 0x63, 0x2f, 0x69, 0x6e, 0x63, 0x6c, 0x75, 0x64, 0x65, 0x2f, 0x63
        /*0032*/ 	.byte	0x75, 0x74, 0x6c, 0x61, 0x73, 0x73, 0x2f, 0x67, 0x65, 0x6d, 0x6d, 0x2f, 0x63, 0x6f, 0x6c, 0x6c
        /*0042*/ 	.byte	0x65, 0x63, 0x74, 0x69, 0x76, 0x65, 0x2f, 0x73, 0x6d, 0x39, 0x30, 0x5f, 0x6d, 0x6d, 0x61, 0x5f
        /*0052*/ 	.byte	0x74, 0x6d, 0x61, 0x5f, 0x67, 0x6d, 0x6d, 0x61, 0x5f, 0x73, 0x73, 0x5f, 0x77, 0x61, 0x72, 0x70
        /*0062*/ 	.byte	0x73, 0x70, 0x65, 0x63, 0x69, 0x61, 0x6c, 0x69, 0x7a, 0x65, 0x64, 0x2e, 0x68, 0x70, 0x70, 0x00
	.type		__unnamed_1,@object
	.size		__unnamed_1,(.L_0 - __unnamed_1)
__unnamed_1:
        /*0072*/ 	.byte	0x76, 0x6f, 0x69, 0x64, 0x20, 0x63, 0x75, 0x74, 0x6c, 0x61, 0x73, 0x73, 0x3a, 0x3a, 0x67, 0x65
        /* <DEDUP_REMOVED lines=177> */
        /*0b92*/ 	.byte	0x6e, 0x74, 0x69, 0x74, 0x79, 0x5d, 0x00
.L_0:


//--------------------- .nv.shared._ZN7cutlass13device_kernelINS_4gemm6kernel13GemmUniversalIN4cute5tupleIJiiiiEEENS1_10collective13CollectiveMmaINS1_34MainloopSm90TmaGmmaWarpSpecializedILi4ENS5_IJNS4_1CILi2EEENSA_ILi1EEESC_EEENS1_35KernelTmaWarpSpecializedCooperativeEEENS5_IJNSA_ILi256EEENSA_ILi64EEESH_EEENS_10tfloat32_tENS5_IJlSC_lEEESJ_SK_NS4_8TiledMMAINS4_8MMA_AtomIJNS4_4SM904GMMA29MMA_64x64x8_F32TF32TF32_SS_TNILNSO_7ScaleInE1ELSQ_1EEEEEENS4_6LayoutISD_NS5_IJSC_NSA_ILi0EEESU_EEEEENS5_IJNS4_10UnderscoreESX_SX_EEEEENS4_13SM90_TMA_LOADENS4_14ComposedLayoutINS4_7SwizzleILi3ELi4ELi3EEENS4_18smem_ptr_flag_bitsILi32EEENST_INS5_IJNSA_ILi8EEENSA_ILi32EEEEEENS5_IJS17_SC_EEEEEEEvNS4_8identityENS4_23SM90_TMA_LOAD_MULTICASTES1B_vS1C_EENS_8epilogue10collective6detail29Sm90TmaWarpSpecializedAdapterINS1G_15DefaultEpilogueISJ_SK_SK_NS1F_6thread17LinearCombinationISJ_Li1EffLNS1K_9ScaleType4KindE0ELNS_15FloatRoundStyleE2ESJ_EENS1_15EpilogueDefaultEEEEEvvEEEEvNT_6ParamsE --------------------------
	.section	.nv.shared._ZN7cutlass13device_kernelINS_4gemm6kernel13GemmUniversalIN4cute5tupleIJiiiiEEENS1_10collective13CollectiveMmaINS1_34MainloopSm90TmaGmmaWarpSpecializedILi4ENS5_IJNS4_1CILi2EEENSA_ILi1EEESC_EEENS1_35KernelTmaWarpSpecializedCooperativeEEENS5_IJNSA_ILi256EEENSA_ILi64EEESH_EEENS_10tfloat32_tENS5_IJlSC_lEEESJ_SK_NS4_8TiledMMAINS4_8MMA_AtomIJNS4_4SM904GMMA29MMA_64x64x8_F32TF32TF32_SS_TNILNSO_7ScaleInE1ELSQ_1EEEEEENS4_6LayoutISD_NS5_IJSC_NSA_ILi0EEESU_EEEEENS5_IJNS4_10UnderscoreESX_SX_EEEEENS4_13SM90_TMA_LOADENS4_14ComposedLayoutINS4_7SwizzleILi3ELi4ELi3EEENS4_18smem_ptr_flag_bitsILi32EEENST_INS5_IJNSA_ILi8EEENSA_ILi32EEEEEENS5_IJS17_SC_EEEEEEEvNS4_8identityENS4_23SM90_TMA_LOAD_MULTICASTES1B_vS1C_EENS_8epilogue10collective6detail29Sm90TmaWarpSpecializedAdapterINS1G_15DefaultEpilogueISJ_SK_SK_NS1F_6thread17LinearCombinationISJ_Li1EffLNS1K_9ScaleType4KindE0ELNS_15FloatRoundStyleE2ESJ_EENS1_15EpilogueDefaultEEEEEvvEEEEvNT_6ParamsE,"aw",@nobits
	.sectionflags	@""
	.align	16
	.zero		1024


//--------------------- .nv.shared.reserved.0     --------------------------
	.section	.nv.shared.reserved.0,"aw",@nobits
	.weak		__nv_reservedSMEM_offset_0_alias
	.size		__nv_reservedSMEM_offset_0_alias, 0, 0
	.other		__nv_reservedSMEM_offset_0_alias,@"STO_CUDA_RESERVED_SHARED STV_DEFAULT"
__nv_reservedSMEM_offset_0_alias:
	.zero		0


//--------------------- .nv.global                --------------------------
	.section	.nv.global,"aw",@nobits
.nv.global:
	.type		_ZN39_INTERNAL_ea30263c_4_k_cu_8b01bb78_72484cute1_E,@object
	.size		_ZN39_INTERNAL_ea30263c_4_k_cu_8b01bb78_72484cute1_E,(_ZN39_INTERNAL_ea30263c_4_k_cu_8b01bb78_72484cuda3std3__45__cpo6cbeginE - _ZN39_INTERNAL_ea30263c_4_k_cu_8b01bb78_72484cute1_E)
_ZN39_INTERNAL_ea30263c_4_k_cu_8b01bb78_72484cute1_E:
	.zero		1
	.type		_ZN39_INTERNAL_ea30263c_4_k_cu_8b01bb78_72484cuda3std3__45__cpo6cbeginE,@object
	.size		_ZN39_INTERNAL_ea30263c_4_k_cu_8b01bb78_72484cuda3std3__45__cpo6cbeginE,(_ZN39_INTERNAL_ea30263c_4_k_cu_8b01bb78_72484cuda3std3__48in_placeE - _ZN39_INTERNAL_ea30263c_4_k_cu_8b01bb78_72484cuda3std3__45__cpo6cbeginE)
_ZN39_INTERNAL_ea30263c_4_k_cu_8b01bb78_72484cuda3std3__45__cpo6cbeginE:
	.zero		1
	.type		_ZN39_INTERNAL_ea30263c_4_k_cu_8b01bb78_72484cuda3std3__48in_placeE,@object
	.size		_ZN39_INTERNAL_ea30263c_4_k_cu_8b01bb78_72484cuda3std3__48in_placeE,(_ZN39_INTERNAL_ea30263c_4_k_cu_8b01bb78_72484cuda3std6ranges3__45__cpo9iter_moveE - _ZN39_INTERNAL_ea30263c_4_k_cu_8b01bb78_72484cuda3std3__48in_placeE)
_ZN39_INTERNAL_ea30263c_4_k_cu_8b01bb78_72484cuda3std3__48in_placeE:
	.zero		1
	.type		_ZN39_INTERNAL_ea30263c_4_k_cu_8b01bb78_72484cuda3std6ranges3__45__cpo9iter_moveE,@object
	.size		_ZN39_INTERNAL_ea30263c_4_k_cu_8b01bb78_72484cuda3std6ranges3__45__cpo9iter_moveE,(_ZN39_INTERNAL_ea30263c_4_k_cu_8b01bb78_72484cuda3std3__45__cpo5beginE - _ZN39_INTERNAL_ea30263c_4_k_cu_8b01bb78_72484cuda3std6ranges3__45__cpo9iter_moveE)
_ZN39_INTERNAL_ea30263c_4_k_cu_8b01bb78_72484cuda3std6ranges3__45__cpo9iter_moveE:
	.zero		1
	.type		_ZN39_INTERNAL_ea30263c_4_k_cu_8b01bb78_72484cuda3std3__45__cpo5beginE,@object
	.size		_ZN39_INTERNAL_ea30263c_4_k_cu_8b01bb78_72484cuda3std3__45__cpo5beginE,(_ZN39_INTERNAL_ea30263c_4_k_cu_8b01bb78_72484cuda3std3__441_GLOBAL__N__ea30263c_4_k_cu_8b01bb78_72486ignoreE - _ZN39_INTERNAL_ea30263c_4_k_cu_8b01bb78_72484cuda3std3__45__cpo5beginE)
_ZN39_INTERNAL_ea30263c_4_k_cu_8b01bb78_72484cuda3std3__45__cpo5beginE:
	.zero		1
	.type		_ZN39_INTERNAL_ea30263c_4_k_cu_8b01bb78_72484cuda3std3__441_GLOBAL__N__ea30263c_4_k_cu_8b01bb78_72486ignoreE,@object
	.size		_ZN39_INTERNAL_ea30263c_4_k_cu_8b01bb78_72484cuda3std3__441_GLOBAL__N__ea30263c_4_k_cu_8b01bb78_72486ignoreE,(_ZN39_INTERNAL_ea30263c_4_k_cu_8b01bb78_72484cute7productE - _ZN39_INTERNAL_ea30263c_4_k_cu_8b01bb78_72484cuda3std3__441_GLOBAL__N__ea30263c_4_k_cu_8b01bb78_72486ignoreE)
_ZN39_INTERNAL_ea30263c_4_k_cu_8b01bb78_72484cuda3std3__441_GLOBAL__N__ea30263c_4_k_cu_8b01bb78_72486ignoreE:
	.zero		1
	.type		_ZN39_INTERNAL_ea30263c_4_k_cu_8b01bb78_72484cute7productE,@object
	.size		_ZN39_INTERNAL_ea30263c_4_k_cu_8b01bb78_72484cute7productE,(_ZN39_INTERNAL_ea30263c_4_k_cu_8b01bb78_72484cuda3std3__45__cpo3endE - _ZN39_INTERNAL_ea30263c_4_k_cu_8b01bb78_72484cute7productE)
_ZN39_INTERNAL_ea30263c_4_k_cu_8b01bb78_72484cute7productE:
	.zero		1
	.type		_ZN39_INTERNAL_ea30263c_4_k_cu_8b01bb78_72484cuda3std3__45__cpo3endE,@object
	.size		_ZN39_INTERNAL_ea30263c_4_k_cu_8b01bb78_72484cuda3std3__45__cpo3endE,(_ZN39_INTERNAL_ea30263c_4_k_cu_8b01bb78_72484cuda3std3__419piecewise_constructE - _ZN39_INTERNAL_ea30263c_4_k_cu_8b01bb78_72484cuda3std3__45__cpo3endE)
_ZN39_INTERNAL_ea30263c_4_k_cu_8b01bb78_72484cuda3std3__45__cpo3endE:
	.zero		1
	.type		_ZN39_INTERNAL_ea30263c_4_k_cu_8b01bb78_72484cuda3std3__419piecewise_constructE,@object
	.size		_ZN39_INTERNAL_ea30263c_4_k_cu_8b01bb78_72484cuda3std3__419piecewise_constructE,(_ZN39_INTERNAL_ea30263c_4_k_cu_8b01bb78_72484cuda3std3__45__cpo4cendE - _ZN39_INTERNAL_ea30263c_4_k_cu_8b01bb78_72484cuda3std3__419piecewise_constructE)
_ZN39_INTERNAL_ea30263c_4_k_cu_8b01bb78_72484cuda3std3__419piecewise_constructE:
	.zero		1
	.type		_ZN39_INTERNAL_ea30263c_4_k_cu_8b01bb78_72484cuda3std3__45__cpo4cendE,@object
	.size		_ZN39_INTERNAL_ea30263c_4_k_cu_8b01bb78_72484cuda3std3__45__cpo4cendE,(_ZN39_INTERNAL_ea30263c_4_k_cu_8b01bb78_72484cuda3std6ranges3__45__cpo4swapE - _ZN39_INTERNAL_ea30263c_4_k_cu_8b01bb78_72484cuda3std3__45__cpo4cendE)
_ZN39_INTERNAL_ea30263c_4_k_cu_8b01bb78_72484cuda3std3__45__cpo4cendE:
	.zero		1
	.type		_ZN39_INTERNAL_ea30263c_4_k_cu_8b01bb78_72484cuda3std6ranges3__45__cpo4swapE,@object
	.size		_ZN39_INTERNAL_ea30263c_4_k_cu_8b01bb78_72484cuda3std6ranges3__45__cpo4swapE,(.L_8 - _ZN39_INTERNAL_ea30263c_4_k_cu_8b01bb78_72484cuda3std6ranges3__45__cpo4swapE)
_ZN39_INTERNAL_ea30263c_4_k_cu_8b01bb78_72484cuda3std6ranges3__45__cpo4swapE:
	.zero		1
.L_8:


//--------------------- .nv.constant0._ZN7cutlass13device_kernelINS_4gemm6kernel13GemmUniversalIN4cute5tupleIJiiiiEEENS1_10collective13CollectiveMmaINS1_34MainloopSm90TmaGmmaWarpSpecializedILi4ENS5_IJNS4_1CILi2EEENSA_ILi1EEESC_EEENS1_35KernelTmaWarpSpecializedCooperativeEEENS5_IJNSA_ILi256EEENSA_ILi64EEESH_EEENS_10tfloat32_tENS5_IJlSC_lEEESJ_SK_NS4_8TiledMMAINS4_8MMA_AtomIJNS4_4SM904GMMA29MMA_64x64x8_F32TF32TF32_SS_TNILNSO_7ScaleInE1ELSQ_1EEEEEENS4_6LayoutISD_NS5_IJSC_NSA_ILi0EEESU_EEEEENS5_IJNS4_10UnderscoreESX_SX_EEEEENS4_13SM90_TMA_LOADENS4_14ComposedLayoutINS4_7SwizzleILi3ELi4ELi3EEENS4_18smem_ptr_flag_bitsILi32EEENST_INS5_IJNSA_ILi8EEENSA_ILi32EEEEEENS5_IJS17_SC_EEEEEEEvNS4_8identityENS4_23SM90_TMA_LOAD_MULTICASTES1B_vS1C_EENS_8epilogue10collective6detail29Sm90TmaWarpSpecializedAdapterINS1G_15DefaultEpilogueISJ_SK_SK_NS1F_6thread17LinearCombinationISJ_Li1EffLNS1K_9ScaleType4KindE0ELNS_15FloatRoundStyleE2ESJ_EENS1_15EpilogueDefaultEEEEEvvEEEEvNT_6ParamsE --------------------------
	.section	.nv.constant0._ZN7cutlass13device_kernelINS_4gemm6kernel13GemmUniversalIN4cute5tupleIJiiiiEEENS1_10collective13CollectiveMmaINS1_34MainloopSm90TmaGmmaWarpSpecializedILi4ENS5_IJNS4_1CILi2EEENSA_ILi1EEESC_EEENS1_35KernelTmaWarpSpecializedCooperativeEEENS5_IJNSA_ILi256EEENSA_ILi64EEESH_EEENS_10tfloat32_tENS5_IJlSC_lEEESJ_SK_NS4_8TiledMMAINS4_8MMA_AtomIJNS4_4SM904GMMA29MMA_64x64x8_F32TF32TF32_SS_TNILNSO_7ScaleInE1ELSQ_1EEEEEENS4_6LayoutISD_NS5_IJSC_NSA_ILi0EEESU_EEEEENS5_IJNS4_10UnderscoreESX_SX_EEEEENS4_13SM90_TMA_LOADENS4_14ComposedLayoutINS4_7SwizzleILi3ELi4ELi3EEENS4_18smem_ptr_flag_bitsILi32EEENST_INS5_IJNSA_ILi8EEENSA_ILi32EEEEEENS5_IJS17_SC_EEEEEEEvNS4_8identityENS4_23SM90_TMA_LOAD_MULTICASTES1B_vS1C_EENS_8epilogue10collective6detail29Sm90TmaWarpSpecializedAdapterINS1G_15DefaultEpilogueISJ_SK_SK_NS1F_6thread17LinearCombinationISJ_Li1EffLNS1K_9ScaleType4KindE0ELNS_15FloatRoundStyleE2ESJ_EENS1_15EpilogueDefaultEEEEEvvEEEEvNT_6ParamsE,"a",@progbits
	.sectionflags	@""
	.align	4
.nv.constant0._ZN7cutlass13device_kernelINS_4gemm6kernel13GemmUniversalIN4cute5tupleIJiiiiEEENS1_10collective13CollectiveMmaINS1_34MainloopSm90TmaGmmaWarpSpecializedILi4ENS5_IJNS4_1CILi2EEENSA_ILi1EEESC_EEENS1_35KernelTmaWarpSpecializedCooperativeEEENS5_IJNSA_ILi256EEENSA_ILi64EEESH_EEENS_10tfloat32_tENS5_IJlSC_lEEESJ_SK_NS4_8TiledMMAINS4_8MMA_AtomIJNS4_4SM904GMMA29MMA_64x64x8_F32TF32TF32_SS_TNILNSO_7ScaleInE1ELSQ_1EEEEEENS4_6LayoutISD_NS5_IJSC_NSA_ILi0EEESU_EEEEENS5_IJNS4_10UnderscoreESX_SX_EEEEENS4_13SM90_TMA_LOADENS4_14ComposedLayoutINS4_7SwizzleILi3ELi4ELi3EEENS4_18smem_ptr_flag_bitsILi32EEENST_INS5_IJNSA_ILi8EEENSA_ILi32EEEEEENS5_IJS17_SC_EEEEEEEvNS4_8identityENS4_23SM90_TMA_LOAD_MULTICASTES1B_vS1C_EENS_8epilogue10collective6detail29Sm90TmaWarpSpecializedAdapterINS1G_15DefaultEpilogueISJ_SK_SK_NS1F_6thread17LinearCombinationISJ_Li1EffLNS1K_9ScaleType4KindE0ELNS_15FloatRoundStyleE2ESJ_EENS1_15EpilogueDefaultEEEEEvvEEEEvNT_6ParamsE:
	.zero		1664


//--------------------- SYMBOLS --------------------------

	.type		.nv.reservedSmem.offset0,@object
	.size		.nv.reservedSmem.offset0,0x4
	.type		__assertfail,@function
